	.target	sm_90a

	.elftype	@"ET_EXEC"


//--------------------- .note.nv.tkinfo           --------------------------
	.section	.note.nv.tkinfo,"",@"SHT_NOTE"
	.sectionflags	@"SHF_NOTE_NV_TKINFO"
	.tkinfo
        /*0018*/ 	.word	0x00000002
        /*0030*/ 	.string	""
        /*0030*/ 	.string	"ptxas"
        /*0030*/ 	.string	"Cuda compilation tools, release 13.0, V13.0.88"
        /*0030*/ 	.string	"Build cuda_13.0.r13.0/compiler.36424714_0"
        /*0030*/ 	.string	"-v  -suppress-debug-info  -lineinfo  -arch sm_90a "



//--------------------- .note.nv.cuinfo           --------------------------
	.section	.note.nv.cuinfo,"",@"SHT_NOTE"
	.sectionflags	@"SHF_NOTE_NV_CUINFO"
        /*0018*/ 	.short	0x0002
        /*001a*/ 	.short	0x005a
        /*001c*/ 	.short	0x0082
	.zero		2


//--------------------- .nv.info                  --------------------------
	.section	.nv.info,"",@"SHT_CUDA_INFO"
	.align	4


	//----- nvinfo : EIATTR_REGCOUNT
	.align		4
        /*0000*/ 	.byte	0x04, 0x2f
        /*0002*/ 	.short	(.L_1 - .L_0)
	.align		4
.L_0:
        /*0004*/ 	.word	index@(gluon_wgmma)
        /*0008*/ 	.word	0x0000005a


	//----- nvinfo : EIATTR_FRAME_SIZE
	.align		4
.L_1:
        /*000c*/ 	.byte	0x04, 0x11
        /*000e*/ 	.short	(.L_3 - .L_2)
	.align		4
.L_2:
        /*0010*/ 	.word	index@(gluon_wgmma)
        /*0014*/ 	.word	0x00000000


	//----- nvinfo : EIATTR_MIN_STACK_SIZE
	.align		4
.L_3:
        /*0018*/ 	.byte	0x04, 0x12
        /*001a*/ 	.short	(.L_5 - .L_4)
	.align		4
.L_4:
        /*001c*/ 	.word	index@(gluon_wgmma)
        /*0020*/ 	.word	0x00000000
.L_5:


//--------------------- .nv.compat                --------------------------
	.section	.nv.compat,"",@"SHT_CUDA_COMPAT_INFO"
	.align	4
        /*0000*/ 	.byte	0x02, 0x09, 0x01, 0x00, 0x02, 0x02, 0x04, 0x00, 0x02, 0x05, 0x05, 0x00, 0x03, 0x07, 0x01, 0x01
        /*0010*/ 	.byte	0x02, 0x03, 0x03, 0x00, 0x02, 0x06, 0x01, 0x00, 0x04, 0x0b, 0x08, 0x00, 0x00, 0x00, 0x00, 0x00
        /*0020*/ 	.byte	0x00, 0x00, 0x00, 0x00


//--------------------- .nv.info.gluon_wgmma      --------------------------
	.section	.nv.info.gluon_wgmma,"",@"SHT_CUDA_INFO"
	.sectionflags	@""
	.align	4


	//----- nvinfo : EIATTR_CUDA_API_VERSION
	.align		4
        /*0000*/ 	.byte	0x04, 0x37
        /*0002*/ 	.short	(.L_7 - .L_6)
.L_6:
        /*0004*/ 	.word	0x00000082


	//----- nvinfo : EIATTR_KPARAM_INFO
	.align		4
.L_7:
        /*0008*/ 	.byte	0x04, 0x17
        /*000a*/ 	.short	(.L_9 - .L_8)
.L_8:
        /*000c*/ 	.word	0x00000000
        /*0010*/ 	.short	0x000a
        /*0012*/ 	.short	0x0048
        /*0014*/ 	.byte	0x00, 0xf4, 0x21, 0x00


	//----- nvinfo : EIATTR_KPARAM_INFO
	.align		4
.L_9:
        /*0018*/ 	.byte	0x04, 0x17
        /*001a*/ 	.short	(.L_11 - .L_10)
.L_10:
        /*001c*/ 	.word	0x00000000
        /*0020*/ 	.short	0x0009
        /*0022*/ 	.short	0x0040
        /*0024*/ 	.byte	0x00, 0xf4, 0x21, 0x00


	//----- nvinfo : EIATTR_KPARAM_INFO
	.align		4
.L_11:
        /*0028*/ 	.byte	0x04, 0x17
        /*002a*/ 	.short	(.L_13 - .L_12)
.L_12:
        /*002c*/ 	.word	0x00000000
        /*0030*/ 	.short	0x0008
        /*0032*/ 	.short	0x0038
        /*0034*/ 	.byte	0x00, 0xf0, 0x21, 0x00


	//----- nvinfo : EIATTR_KPARAM_INFO
	.align		4
.L_13:
        /*0038*/ 	.byte	0x04, 0x17
        /*003a*/ 	.short	(.L_15 - .L_14)
.L_14:
        /*003c*/ 	.word	0x00000000
        /*0040*/ 	.short	0x0007
        /*0042*/ 	.short	0x0030
        /*0044*/ 	.byte	0x00, 0xf0, 0x21, 0x00


	//----- nvinfo : EIATTR_KPARAM_INFO
	.align		4
.L_15:
        /*0048*/ 	.byte	0x04, 0x17
        /*004a*/ 	.short	(.L_17 - .L_16)
.L_16:
        /*004c*/ 	.word	0x00000000
        /*0050*/ 	.short	0x0006
        /*0052*/ 	.short	0x0028
        /*0054*/ 	.byte	0x00, 0xf0, 0x21, 0x00


	//----- nvinfo : EIATTR_KPARAM_INFO
	.align		4
.L_17:
        /*0058*/ 	.byte	0x04, 0x17
        /*005a*/ 	.short	(.L_19 - .L_18)
.L_18:
        /*005c*/ 	.word	0x00000000
        /*0060*/ 	.short	0x0005
        /*0062*/ 	.short	0x0020
        /*0064*/ 	.byte	0x00, 0xf0, 0x11, 0x00


	//----- nvinfo : EIATTR_KPARAM_INFO
	.align		4
.L_19:
        /*0068*/ 	.byte	0x04, 0x17
        /*006a*/ 	.short	(.L_21 - .L_20)
.L_20:
        /*006c*/ 	.word	0x00000000
        /*0070*/ 	.short	0x0004
        /*0072*/ 	.short	0x001c
        /*0074*/ 	.byte	0x00, 0xf0, 0x11, 0x00


	//----- nvinfo : EIATTR_KPARAM_INFO
	.align		4
.L_21:
        /*0078*/ 	.byte	0x04, 0x17
        /*007a*/ 	.short	(.L_23 - .L_22)
.L_22:
        /*007c*/ 	.word	0x00000000
        /*0080*/ 	.short	0x0003
        /*0082*/ 	.short	0x0018
        /*0084*/ 	.byte	0x00, 0xf0, 0x11, 0x00


	//----- nvinfo : EIATTR_KPARAM_INFO
	.align		4
.L_23:
        /*0088*/ 	.byte	0x04, 0x17
        /*008a*/ 	.short	(.L_25 - .L_24)
.L_24:
        /*008c*/ 	.word	0x00000000
        /*0090*/ 	.short	0x0002
        /*0092*/ 	.short	0x0010
        /*0094*/ 	.byte	0x00, 0xf4, 0x21, 0x00


	//----- nvinfo : EIATTR_KPARAM_INFO
	.align		4
.L_25:
        /*0098*/ 	.byte	0x04, 0x17
        /*009a*/ 	.short	(.L_27 - .L_26)
.L_26:
        /*009c*/ 	.word	0x00000000
        /*00a0*/ 	.short	0x0001
        /*00a2*/ 	.short	0x0008
        /*00a4*/ 	.byte	0x00, 0xf4, 0x21, 0x00


	//----- nvinfo : EIATTR_KPARAM_INFO
	.align		4
.L_27:
        /*00a8*/ 	.byte	0x04, 0x17
        /*00aa*/ 	.short	(.L_29 - .L_28)
.L_28:
        /*00ac*/ 	.word	0x00000000
        /*00b0*/ 	.short	0x0000
        /*00b2*/ 	.short	0x0000
        /*00b4*/ 	.byte	0x00, 0xf4, 0x21, 0x00


	//----- nvinfo : EIATTR_SPARSE_MMA_MASK
	.align		4
.L_29:
        /*00b8*/ 	.byte	0x03, 0x50
        /*00ba*/ 	.short	0x0000


	//----- nvinfo : EIATTR_MAXREG_COUNT
	.align		4
        /*00bc*/ 	.byte	0x03, 0x1b
        /*00be*/ 	.short	0x00ff


	//----- nvinfo : EIATTR_NUM_BARRIERS
	.align		4
        /*00c0*/ 	.byte	0x02, 0x4c
        /*00c2*/ 	.byte	0x01
	.zero		1


	//----- nvinfo : EIATTR_MERCURY_ISA_VERSION
	.align		4
        /*00c4*/ 	.byte	0x03, 0x5f
        /*00c6*/ 	.short	0x0101


	//----- nvinfo : EIATTR_INT_WARP_WIDE_INSTR_OFFSETS
	.align		4
        /*00c8*/ 	.byte	0x04, 0x31
        /*00ca*/ 	.short	(.L_31 - .L_30)


	//   ....[0]....
.L_30:
        /*00cc*/ 	.word	0x00001320


	//   ....[1]....
        /*00d0*/ 	.word	0x00001340


	//   ....[2]....
        /*00d4*/ 	.word	0x000013f0


	//   ....[3]....
        /*00d8*/ 	.word	0x000018c0


	//   ....[4]....
        /*00dc*/ 	.word	0x000018d0


	//   ....[5]....
        /*00e0*/ 	.word	0x00001940


	//   ....[6]....
        /*00e4*/ 	.word	0x00001950


	//   ....[7]....
        /*00e8*/ 	.word	0x00002030


	//   ....[8]....
        /*00ec*/ 	.word	0x00002040


	//----- nvinfo : EIATTR_COOP_GROUP_MASK_REGIDS
	.align		4
.L_31:
        /*00f0*/ 	.byte	0x04, 0x29
        /*00f2*/ 	.short	(.L_33 - .L_32)


	//   ....[0]....
.L_32:
        /*00f4*/ 	.word	0xffffffff


	//   ....[1]....
        /*00f8*/ 	.word	0xffffffff


	//   ....[2]....
        /*00fc*/ 	.word	0xffffffff


	//----- nvinfo : EIATTR_COOP_GROUP_INSTR_OFFSETS
	.align		4
.L_33:
        /*0100*/ 	.byte	0x04, 0x28
        /*0102*/ 	.short	(.L_35 - .L_34)


	//   ....[0]....
.L_34:
        /*0104*/ 	.word	0x00000150


	//   ....[1]....
        /*0108*/ 	.word	0x00000700


	//   ....[2]....
        /*010c*/ 	.word	0x00000cf0


	//----- nvinfo : EIATTR_MBARRIER_INSTR_OFFSETS
	.align		4
.L_35:
        /*0110*/ 	.byte	0x04, 0x39
        /*0112*/ 	.short	(.L_37 - .L_36)


	//   ....[0]....
.L_36:
        /*0114*/ 	.word	0x00001490
        /*0118*/ 	.word	0x000000ff
        /*011c*/ 	.word	0x0000a000
        /*0120*/ 	.short	0x0100
        /*0122*/ 	.byte	0x14
	.zero		1


	//   ....[1]....
        /*0124*/ 	.word	0x000015d0
        /*0128*/ 	.word	0x000000ff
        /*012c*/ 	.word	0x0000a008
        /*0130*/ 	.short	0x0100
        /*0132*/ 	.byte	0x14
	.zero		1


	//   ....[2]....
        /*0134*/ 	.word	0x00001a00
        /*0138*/ 	.word	0x000000ff
        /*013c*/ 	.word	0x0000a000
        /*0140*/ 	.short	0x010a
        /*0142*/ 	.byte	0x12
	.zero		1


	//   ....[3]....
        /*0144*/ 	.word	0x00001d40
        /*0148*/ 	.word	0x000000ff
        /*014c*/ 	.word	0x0000a000
        /*0150*/ 	.short	0x0108
        /*0152*/ 	.byte	0x14
	.zero		1


	//   ....[4]....
        /*0154*/ 	.word	0x00001e60
        /*0158*/ 	.word	0x000000ff
        /*015c*/ 	.word	0x0000a008
        /*0160*/ 	.short	0x0108
        /*0162*/ 	.byte	0x14
	.zero		1


	//   ....[5]....
        /*0164*/ 	.word	0x000020d0
        /*0168*/ 	.word	0x000000ff
        /*016c*/ 	.word	0x0000a000
        /*0170*/ 	.short	0x010a
        /*0172*/ 	.byte	0x12
	.zero		1


	//----- nvinfo : EIATTR_NUM_MBARRIERS
	.align		4
.L_37:
        /*0174*/ 	.byte	0x03, 0x38
        /*0176*/ 	.short	0x0002


	//----- nvinfo : EIATTR_EXIT_INSTR_OFFSETS
	.align		4
        /*0178*/ 	.byte	0x04, 0x1c
        /*017a*/ 	.short	(.L_39 - .L_38)


	//   ....[0]....
.L_38:
        /*017c*/ 	.word	0x000020c0


	//----- nvinfo : EIATTR_REQNTID
	.align		4
.L_39:
        /*0180*/ 	.byte	0x04, 0x10
        /*0182*/ 	.short	(.L_41 - .L_40)
.L_40:
        /*0184*/ 	.word	0x00000100
        /*0188*/ 	.word	0x00000001
        /*018c*/ 	.word	0x00000001


	//----- nvinfo : EIATTR_CRS_STACK_SIZE
	.align		4
.L_41:
        /*0190*/ 	.byte	0x04, 0x1e
        /*0192*/ 	.short	(.L_43 - .L_42)
.L_42:
        /*0194*/ 	.word	0x00000000


	//----- nvinfo : EIATTR_CBANK_PARAM_SIZE
	.align		4
.L_43:
        /*0198*/ 	.byte	0x03, 0x19
        /*019a*/ 	.short	0x0050


	//----- nvinfo : EIATTR_PARAM_CBANK
	.align		4
        /*019c*/ 	.byte	0x04, 0x0a
        /*019e*/ 	.short	(.L_45 - .L_44)
	.align		4
.L_44:
        /*01a0*/ 	.word	index@(.nv.constant0.gluon_wgmma)
        /*01a4*/ 	.short	0x0210
        /*01a6*/ 	.short	0x0050


	//----- nvinfo : EIATTR_SW_WAR
	.align		4
.L_45:
        /*01a8*/ 	.byte	0x04, 0x36
        /*01aa*/ 	.short	(.L_47 - .L_46)
.L_46:
        /*01ac*/ 	.word	0x00000008
.L_47:


//--------------------- .nv.callgraph             --------------------------
	.section	.nv.callgraph,"",@"SHT_CUDA_CALLGRAPH"
	.align	4
	.sectionentsize	8
	.align		4
        /*0000*/ 	.word	0x00000000
	.align		4
        /*0004*/ 	.word	0xffffffff
	.align		4
        /*0008*/ 	.word	0x00000000
	.align		4
        /*000c*/ 	.word	0xfffffffe
	.align		4
        /*0010*/ 	.word	0x00000000
	.align		4
        /*0014*/ 	.word	0xfffffffd
	.align		4
        /*0018*/ 	.word	0x00000000
	.align		4
        /*001c*/ 	.word	0xfffffffc


//--------------------- .text.gluon_wgmma         --------------------------
	.section	.text.gluon_wgmma,"ax",@progbits
	.align	128
        .global         gluon_wgmma
        .type           gluon_wgmma,@function
        .size           gluon_wgmma,(.L_x_52 - gluon_wgmma)
        .other          gluon_wgmma,@"STO_CUDA_ENTRY STV_DEFAULT"
gluon_wgmma:
.text.gluon_wgmma:
[----:B------:R-:W-:Y:S01]  /*0000*/  LDC R1, c[0x0][0x28] ;  /* 0x00000a00ff017b82 */ /* 0x000fe20000000800 */
[----:B------:R-:W1:Y:S07]  /*0010*/  S2R R0, SR_TID.X ;  /* 0x0000000000007919 */ /* 0x000e6e0000002100 */
[----:B------:R-:W2:Y:S01]  /*0020*/  S2UR UR4, SR_CgaCtaId ;  /* 0x00000000000479c3 */ /* 0x000ea20000008800 */
[----:B------:R-:W-:Y:S01]  /*0030*/  UMOV UR20, 0x400 ;  /* 0x0000040000147882 */ /* 0x000fe20000000000 */
[----:B------:R-:W-:Y:S01]  /*0040*/  ULDC UR6, c[0x0][0xc] ;  /* 0x0000030000067ab9 */ /* 0x000fe20000000800 */
[----:B------:R-:W-:Y:S01]  /*0050*/  ULDC.64 UR26, c[0x0][0x250] ;  /* 0x00009400001a7ab9 */ /* 0x000fe20000000a00 */
[----:B------:R-:W-:Y:S04]  /*0060*/  BSSY B0, `(.L_x_0) ;  /* 0x000001f000007945 */ /* 0x000fe80003800000 */
[----:B------:R-:W3:Y:S08]  /*0070*/  LDC R4, c[0x0][0x228] ;  /* 0x00008a00ff047b82 */ /* 0x000ef00000000800 */
[----:B------:R-:W4:Y:S08]  /*0080*/  LDC R13, c[0x0][0x230] ;  /* 0x00008c00ff0d7b82 */ /* 0x000f300000000800 */
[----:B------:R-:W-:Y:S01]  /*0090*/  S2UR UR28, SR_CTAID.Y ;  /* 0x00000000001c79c3 */ /* 0x000fe20000002600 */
[----:B--2---:R-:W-:-:S03]  /*00a0*/  ULEA UR20, UR4, UR20, 0x18 ;  /* 0x0000001404147291 */ /* 0x004fc6000f8ec03f */
[----:B------:R-:W-:Y:S01]  /*00b0*/  ULDC UR4, c[0x0][0x10] ;  /* 0x0000040000047ab9 */ /* 0x000fe20000000800 */
[----:B-1----:R-:W-:-:S03]  /*00c0*/  LOP3.LUT R6, R0, 0xff, RZ, 0xc0, !PT ;  /* 0x000000ff00067812 */ /* 0x002fc600078ec0ff */
[----:B------:R-:W1:Y:S01]  /*00d0*/  S2UR UR5, SR_CTAID.Z ;  /* 0x00000000000579c3 */ /* 0x000e620000002700 */
[----:B---3--:R-:W-:Y:S01]  /*00e0*/  VIADD R4, R4, 0xffffffff ;  /* 0xffffffff04047836 */ /* 0x008fe20000000000 */
[C---:B------:R-:W-:Y:S02]  /*00f0*/  ISETP.GE.U32.AND P0, PT, R6.reuse, 0x20, PT ;  /* 0x000000200600780c */ /* 0x040fe40003f06070 */
[C---:B------:R-:W-:Y:S02]  /*0100*/  ISETP.NE.U32.AND P2, PT, R6.reuse, RZ, PT ;  /* 0x000000ff0600720c */ /* 0x040fe40003f45070 */
[----:B------:R-:W-:Y:S02]  /*0110*/  LEA R12, R6, UR20, 0x2 ;  /* 0x00000014060c7c11 */ /* 0x000fe4000f8e10ff */
[----:B------:R-:W2:Y:S01]  /*0120*/  S2UR UR29, SR_CTAID.X ;  /* 0x00000000001d79c3 */ /* 0x000ea20000002500 */
[----:B----4-:R-:W-:-:S06]  /*0130*/  VIADD R9, R13, 0xffffffff ;  /* 0xffffffff0d097836 */ /* 0x010fcc0000000000 */
[----:B------:R3:W-:Y:S01]  /*0140*/  @!P0 STS [R12], RZ ;  /* 0x000000ff0c008388 */ /* 0x0007e20000000800 */
[----:B------:R-:W-:-:S03]  /*0150*/  NOP ;  /* 0x0000000000007918 */ /* 0x000fc60000000000 */
[----:B------:R3:W-:Y:S01]  /*0160*/  @!P2 STS [UR20+0x24], R4 ;  /* 0x00002404ff00a988 */ /* 0x0007e20008000814 */
[----:B-1----:R-:W-:-:S03]  /*0170*/  UIMAD UR4, UR5, UR4, UR28 ;  /* 0x00000004050472a4 */ /* 0x002fc6000f8e021c */
[----:B------:R3:W-:Y:S01]  /*0180*/  @!P2 STS [UR20+0x20], R9 ;  /* 0x00002009ff00a988 */ /* 0x0007e20008000814 */
[----:B--2---:R-:W-:-:S04]  /*0190*/  UIMAD UR4, UR4, UR6, UR29 ;  /* 0x00000006040472a4 */ /* 0x004fc8000f8e021d */
[----:B------:R-:W-:-:S03]  /*01a0*/  UIMAD UR5, UR4, 0x180, URZ ;  /* 0x00000180040578a4 */ /* 0x000fc6000f8e023f */
[----:B------:R-:W-:Y:S01]  /*01b0*/  UMOV UR4, URZ ;  /* 0x0000003f00047c82 */ /* 0x000fe20008000000 */
[----:B------:R-:W-:-:S04]  /*01c0*/  UIADD3 UR22, UP0, UR5, UR26, URZ ;  /* 0x0000001a05167290 */ /* 0x000fc8000ff1e03f */
[----:B------:R-:W-:Y:S01]  /*01d0*/  ULEA.HI.X.SX32 UR23, UR5, UR27, 0x1, UP0 ;  /* 0x0000001b05177291 */ /* 0x000fe200080f0e3f */
[----:B---3--:R-:W-:Y:S11]  /*01e0*/  @P2 BRA `(.L_x_1) ;  /* 0x0000000000182947 */ /* 0x008ff60003800000 */
[----:B------:R-:W1:Y:S01]  /*01f0*/  LDS R2, [UR20+0x8] ;  /* 0x00000814ff027984 */ /* 0x000e620008000800 */
[----:B------:R-:W2:Y:S01]  /*0200*/  LDC.64 R10, c[0x0][0x210] ;  /* 0x00008400ff0a7b82 */ /* 0x000ea20000000a00 */
[----:B------:R-:W-:Y:S02]  /*0210*/  IMAD.MOV.U32 R3, RZ, RZ, 0x70 ;  /* 0x00000070ff037424 */ /* 0x000fe400078e00ff */
[----:B--2---:R2:W-:Y:S03]  /*0220*/  STS.64 [UR20], R10 ;  /* 0x0000000aff007988 */ /* 0x0045e60008000a14 */
[----:B-1----:R-:W-:-:S05]  /*0230*/  LOP3.LUT R2, R2, 0x10, R3, 0xd8, !PT ;  /* 0x0000001002027812 */ /* 0x002fca00078ed803 */
[----:B------:R2:W-:Y:S02]  /*0240*/  STS [UR20+0x8], R2 ;  /* 0x00000802ff007988 */ /* 0x0005e40008000814 */
.L_x_1:
[----:B------:R-:W-:Y:S05]  /*0250*/  BSYNC B0 ;  /* 0x0000000000007941 */ /* 0x000fea0003800000 */
.L_x_0:
[----:B------:R-:W-:Y:S04]  /*0260*/  BSSY B0, `(.L_x_2) ;  /* 0x000000a000007945 */ /* 0x000fe80003800000 */
[----:B------:R-:W-:Y:S05]  /*0270*/  @P2 BRA `(.L_x_3) ;  /* 0x0000000000202947 */ /* 0x000fea0003800000 */
[----:B--2---:R-:W1:Y:S01]  /*0280*/  LDS R2, [UR20+0x34] ;  /* 0x00003414ff027984 */ /* 0x004e620008000800 */
[----:B------:R-:W-:Y:S02]  /*0290*/  IMAD.MOV.U32 R3, RZ, RZ, 0x1f000000 ;  /* 0x1f000000ff037424 */ /* 0x000fe400078e00ff */
[----:B------:R-:W-:Y:S01]  /*02a0*/  @!P2 IMAD.MOV.U32 R5, RZ, RZ, 0x3f ;  /* 0x0000003fff05a424 */ /* 0x000fe200078e00ff */
[----:B------:R-:W2:Y:S02]  /*02b0*/  @!P2 LDS R8, [UR20+0x38] ;  /* 0x00003814ff08a984 */ /* 0x000ea40008000800 */
[----:B-1----:R-:W-:Y:S02]  /*02c0*/  LOP3.LUT R2, R2, 0xff000000, R3, 0xb8, !PT ;  /* 0xff00000002027812 */ /* 0x002fe400078eb803 */
[----:B--2---:R-:W-:-:S03]  /*02d0*/  @!P2 LOP3.LUT R3, R8, 0xff, R5, 0xb8, !PT ;  /* 0x000000ff0803a812 */ /* 0x004fc600078eb805 */
[----:B------:R1:W-:Y:S04]  /*02e0*/  STS [UR20+0x34], R2 ;  /* 0x00003402ff007988 */ /* 0x0003e80008000814 */
[----:B------:R1:W-:Y:S02]  /*02f0*/  @!P2 STS [UR20+0x38], R3 ;  /* 0x00003803ff00a988 */ /* 0x0003e40008000814 */
.L_x_3:
[----:B------:R-:W-:Y:S05]  /*0300*/  BSYNC B0 ;  /* 0x0000000000007941 */ /* 0x000fea0003800000 */
.L_x_2:
[----:B------:R-:W-:Y:S04]  /*0310*/  BSSY B0, `(.L_x_4) ;  /* 0x000000e000007945 */ /* 0x000fe80003800000 */
[----:B------:R-:W-:Y:S05]  /*0320*/  @P2 BRA `(.L_x_5) ;  /* 0x0000000000302947 */ /* 0x000fea0003800000 */
[----:B-1----:R-:W1:Y:S01]  /*0330*/  LDS R3, [UR20+0x34] ;  /* 0x00003414ff037984 */ /* 0x002e620008000800 */
[----:B--2---:R-:W2:Y:S03]  /*0340*/  LDC.64 R10, c[0x0][0x238] ;  /* 0x00008e00ff0a7b82 */ /* 0x004ea60000000a00 */
[----:B------:R-:W3:Y:S01]  /*0350*/  LDS R2, [UR20+0x1c] ;  /* 0x00001c14ff027984 */ /* 0x000ee20008000800 */
[C---:B--2---:R-:W-:Y:S01]  /*0360*/  SHF.L.U64.HI R8, R10.reuse, 0x1, R11 ;  /* 0x000000010a087819 */ /* 0x044fe2000001020b */
[----:B------:R-:W-:-:S03]  /*0370*/  IMAD.SHL.U32 R5, R10, 0x2, RZ ;  /* 0x000000020a057824 */ /* 0x000fc600078e00ff */
[--C-:B------:R-:W-:Y:S02]  /*0380*/  SHF.R.U32.HI R7, RZ, 0x4, R8.reuse ;  /* 0x00000004ff077819 */ /* 0x100fe40000011608 */
[----:B------:R-:W-:-:S05]  /*0390*/  SHF.R.U64 R5, R5, 0x4, R8 ;  /* 0x0000000405057819 */ /* 0x000fca0000001208 */
[----:B------:R4:W-:Y:S01]  /*03a0*/  STS [UR20+0xc], R5 ;  /* 0x00000c05ff007988 */ /* 0x0009e20008000814 */
[----:B-1----:R-:W-:Y:S02]  /*03b0*/  LOP3.LUT R3, R3, 0x7, RZ, 0xb8, !PT ;  /* 0x0000000703037812 */ /* 0x002fe400078eb8ff */
[----:B---3--:R-:W-:-:S03]  /*03c0*/  LOP3.LUT R2, R2, 0xf, R7, 0xb8, !PT ;  /* 0x0000000f02027812 */ /* 0x008fc600078eb807 */
[----:B------:R4:W-:Y:S04]  /*03d0*/  STS [UR20+0x34], R3 ;  /* 0x00003403ff007988 */ /* 0x0009e80008000814 */
[----:B------:R4:W-:Y:S02]  /*03e0*/  STS [UR20+0x1c], R2 ;  /* 0x00001c02ff007988 */ /* 0x0009e40008000814 */
.L_x_5:
[----:B------:R-:W-:Y:S05]  /*03f0*/  BSYNC B0 ;  /* 0x0000000000007941 */ /* 0x000fea0003800000 */
.L_x_4:
[----:B------:R-:W-:Y:S04]  /*0400*/  BSSY B1, `(.L_x_6) ;  /* 0x000001a000017945 */ /* 0x000fe80003800000 */
[----:B------:R-:W-:Y:S04]  /*0410*/  BSSY B0, `(.L_x_7) ;  /* 0x0000015000007945 */ /* 0x000fe80003800000 */
[----:B------:R-:W-:Y:S05]  /*0420*/  @P2 BRA `(.L_x_8) ;  /* 0x0000000000202947 */ /* 0x000fea0003800000 */
[----:B-12-4-:R-:W1:Y:S02]  /*0430*/  LDS R2, [UR20+0x34] ;  /* 0x00003414ff027984 */ /* 0x016e640008000800 */
[----:B-1----:R-:W-:-:S05]  /*0440*/  LOP3.LUT R2, R2, 0x38, RZ, 0xb8, !PT ;  /* 0x0000003802027812 */ /* 0x002fca00078eb8ff */
[----:B------:R1:W-:Y:S01]  /*0450*/  STS [UR20+0x34], R2 ;  /* 0x00003402ff007988 */ /* 0x0003e20008000814 */
[----:B------:R-:W-:Y:S05]  /*0460*/  @P2 BRA `(.L_x_9) ;  /* 0x0000000000202947 */ /* 0x000fea0003800000 */
[----:B-1----:R-:W1:Y:S01]  /*0470*/  LDS R2, [UR20+0x8] ;  /* 0x00000814ff027984 */ /* 0x002e620008000800 */
[----:B------:R-:W-:-:S05]  /*0480*/  IMAD.MOV.U32 R3, RZ, RZ, 0x780 ;  /* 0x00000780ff037424 */ /* 0x000fca00078e00ff */
[----:B-1----:R-:W-:-:S05]  /*0490*/  LOP3.LUT R2, R2, 0x300, R3, 0xd8, !PT ;  /* 0x0000030002027812 */ /* 0x002fca00078ed803 */
[----:B------:R3:W-:Y:S02]  /*04a0*/  STS [UR20+0x8], R2 ;  /* 0x00000802ff007988 */ /* 0x0007e40008000814 */
.L_x_8:
[----:B------:R-:W-:Y:S05]  /*04b0*/  @P2 BRA `(.L_x_10) ;  /* 0x0000000000282947 */ /* 0x000fea0003800000 */
[----:B-1234-:R-:W1:Y:S02]  /*04c0*/  LDS R2, [UR20+0x8] ;  /* 0x00000814ff027984 */ /* 0x01ee640008000800 */
[----:B-1----:R-:W-:-:S05]  /*04d0*/  LOP3.LUT R2, R2, 0x1800, RZ, 0xb8, !PT ;  /* 0x0000180002027812 */ /* 0x002fca00078eb8ff */
[----:B------:R2:W-:Y:S02]  /*04e0*/  STS [UR20+0x8], R2 ;  /* 0x00000802ff007988 */ /* 0x0005e40008000814 */
.L_x_9:
[----:B------:R-:W-:Y:S05]  /*04f0*/  @P2 BREAK B0 ;  /* 0x0000000000002942 */ /* 0x000fea0003800000 */
[----:B------:R-:W-:Y:S05]  /*0500*/  @P2 BRA `(.L_x_11) ;  /* 0x0000000000242947 */ /* 0x000fea0003800000 */
[----:B------:R-:W3:Y:S01]  /*0510*/  LDS R3, [UR20+0x8] ;  /* 0x00000814ff037984 */ /* 0x000ee20008000800 */
[----:B-12---:R-:W-:-:S05]  /*0520*/  IMAD.MOV.U32 R2, RZ, RZ, 0x6000 ;  /* 0x00006000ff027424 */ /* 0x006fca00078e00ff */
[----:B---3--:R-:W-:-:S04]  /*0530*/  LOP3.LUT R2, R3, 0x4000, R2, 0xd8, !PT ;  /* 0x0000400003027812 */ /* 0x008fc800078ed802 */
[----:B------:R-:W-:-:S05]  /*0540*/  LOP3.LUT R2, R2, 0x400000, RZ, 0xb8, !PT ;  /* 0x0040000002027812 */ /* 0x000fca00078eb8ff */
[----:B------:R5:W-:Y:S02]  /*0550*/  STS [UR20+0x8], R2 ;  /* 0x00000802ff007988 */ /* 0x000be40008000814 */
.L_x_10:
[----:B------:R-:W-:Y:S05]  /*0560*/  BSYNC B0 ;  /* 0x0000000000007941 */ /* 0x000fea0003800000 */
.L_x_7:
[----:B-12345:R-:W1:Y:S02]  /*0570*/  @!P2 LDS R2, [UR20+0x8] ;  /* 0x00000814ff02a984 */ /* 0x03ee640008000800 */
[----:B-1----:R-:W-:-:S05]  /*0580*/  @!P2 LOP3.LUT R2, R2, 0x8000, RZ, 0xb8, !PT ;  /* 0x000080000202a812 */ /* 0x002fca00078eb8ff */
[----:B------:R3:W-:Y:S02]  /*0590*/  @!P2 STS [UR20+0x8], R2 ;  /* 0x00000802ff00a988 */ /* 0x0007e40008000814 */
.L_x_11:
[----:B------:R-:W-:Y:S05]  /*05a0*/  BSYNC B1 ;  /* 0x0000000000017941 */ /* 0x000fea0003800000 */
.L_x_6:
[----:B------:R-:W-:Y:S05]  /*05b0*/  WARPSYNC.ALL ;  /* 0x0000000000007948 */ /* 0x000fea0003800000 */
[----:B------:R-:W-:Y:S05]  /*05c0*/  @P0 BRA `(.L_x_12) ;  /* 0x0000000000280947 */ /* 0x000fea0003800000 */
[----:B-123--:R-:W1:Y:S01]  /*05d0*/  S2R R2, SR_LANEID ;  /* 0x0000000000027919 */ /* 0x00ee620000000000 */
[----:B------:R-:W-:Y:S05]  /*05e0*/  WARPSYNC.ALL ;  /* 0x0000000000007948 */ /* 0x000fea0003800000 */
[----:B-1----:R-:W-:-:S05]  /*05f0*/  IMAD.SHL.U32 R5, R2, 0x4, RZ ;  /* 0x0000000402057824 */ /* 0x002fca00078e00ff */
[----:B------:R-:W1:Y:S01]  /*0600*/  LDS R7, [R5+UR20] ;  /* 0x0000001405077984 */ /* 0x000e620008000800 */
[----:B------:R-:W-:-:S05]  /*0610*/  IADD3 R2, P1, R5, UR22, RZ ;  /* 0x0000001605027c10 */ /* 0x000fca000ff3e0ff */
[----:B------:R-:W-:-:S05]  /*0620*/  IMAD.X R3, RZ, RZ, UR23, P1 ;  /* 0x00000017ff037e24 */ /* 0x000fca00088e06ff */
[----:B-1----:R4:W5:Y:S01]  /*0630*/  ATOMG.E.EXCH.STRONG.GPU PT, RZ, [R2], R7 ;  /* 0x0000000702ff73a8 */ /* 0x00296200041ee100 */
[----:B------:R-:W-:-:S04]  /*0640*/  DEPBAR {5,4,3,2,1,0} ;  /* 0x0000003f0000791a */ /* 0x000fc80000000000 */
[----:B------:R4:W-:Y:S01]  /*0650*/  UTMACCTL.IV [UR22] ;  /* 0x00000000160079b9 */ /* 0x0009e20008000000 */
[----:B------:R-:W-:Y:S01]  /*0660*/  NOP ;  /* 0x0000000000007918 */ /* 0x000fe20000000000 */
.L_x_12:
[----:B------:R-:W-:Y:S05]  /*0670*/  @P0 BRA `(.L_x_13) ;  /* 0x00000000000c0947 */ /* 0x000fea0003800000 */
[----:B------:R0:W-:Y:S01]  /*0680*/  UTMACMDFLUSH ;  /* 0x00000000000079b7 */ /* 0x0001e20000000000 */
[----:B------:R-:W-:Y:S05]  /*0690*/  @P0 BRA `(.L_x_13) ;  /* 0x0000000000040947 */ /* 0x000fea0003800000 */
[----:B------:R-:W-:-:S04]  /*06a0*/  DEPBAR.LE SB0, 0x0 ;  /* 0x000080000000791a */ /* 0x000fc80000000000 */
.L_x_13:
[----:B------:R-:W-:Y:S05]  /*06b0*/  WARPSYNC.ALL ;  /* 0x0000000000007948 */ /* 0x000fea0003800000 */
[----:B-----5:R-:W-:Y:S06]  /*06c0*/  BAR.SYNC.DEFER_BLOCKING 0x0 ;  /* 0x0000000000007b1d */ /* 0x020fec0000010000 */
[----:B------:R-:W-:Y:S02]  /*06d0*/  BSSY B1, `(.L_x_14) ;  /* 0x000000b000017945 */ /* 0x000fe40003800000 */
[----:B------:R-:W-:Y:S06]  /*06e0*/  BAR.SYNC.DEFER_BLOCKING 0x0 ;  /* 0x0000000000007b1d */ /* 0x000fec0000010000 */
[----:B------:R5:W-:Y:S01]  /*06f0*/  @!P0 STS [R12], RZ ;  /* 0x000000ff0c008388 */ /* 0x000be20000000800 */
[----:B------:R-:W-:Y:S01]  /*0700*/  NOP ;  /* 0x0000000000007918 */ /* 0x000fe20000000000 */
[----:B------:R-:W-:Y:S05]  /*0710*/  @P2 BRA `(.L_x_15) ;  /* 0x0000000000182947 */ /* 0x000fea0003800000 */
[----:B-1234-:R-:W1:Y:S01]  /*0720*/  LDS R2, [UR20+0x8] ;  /* 0x00000814ff027984 */ /* 0x01ee620008000800 */
[----:B------:R-:W2:Y:S01]  /*0730*/  LDC.64 R10, c[0x0][0x218] ;  /* 0x00008600ff0a7b82 */ /* 0x000ea20000000a00 */
[----:B------:R-:W-:Y:S02]  /*0740*/  IMAD.MOV.U32 R3, RZ, RZ, 0x70 ;  /* 0x00000070ff037424 */ /* 0x000fe400078e00ff */
[----:B--2---:R2:W-:Y:S03]  /*0750*/  STS.64 [UR20], R10 ;  /* 0x0000000aff007988 */ /* 0x0045e60008000a14 */
[----:B-1----:R-:W-:-:S05]  /*0760*/  LOP3.LUT R2, R2, 0x10, R3, 0xd8, !PT ;  /* 0x0000001002027812 */ /* 0x002fca00078ed803 */
[----:B------:R2:W-:Y:S02]  /*0770*/  STS [UR20+0x8], R2 ;  /* 0x00000802ff007988 */ /* 0x0005e40008000814 */
.L_x_15:
[----:B----4-:R-:W-:Y:S05]  /*0780*/  BSYNC B1 ;  /* 0x0000000000017941 */ /* 0x010fea0003800000 */
.L_x_14:
[----:B------:R-:W-:Y:S04]  /*0790*/  BSSY B2, `(.L_x_16) ;  /* 0x000000f000027945 */ /* 0x000fe80003800000 */
[----:B------:R-:W-:Y:S04]  /*07a0*/  BSSY B1, `(.L_x_17) ;  /* 0x000000c000017945 */ /* 0x000fe80003800000 */
[----:B------:R-:W-:Y:S05]  /*07b0*/  @P2 BRA `(.L_x_18) ;  /* 0x0000000000282947 */ /* 0x000fea0003800000 */
[----:B-123--:R-:W1:Y:S01]  /*07c0*/  LDS R2, [UR20+0x34] ;  /* 0x00003414ff027984 */ /* 0x00ee620008000800 */
[----:B------:R-:W-:Y:S01]  /*07d0*/  IMAD.MOV.U32 R3, RZ, RZ, 0x1f000000 ;  /* 0x1f000000ff037424 */ /* 0x000fe200078e00ff */
[----:B------:R-:W-:Y:S05]  /*07e0*/  @P2 BREAK B1 ;  /* 0x0000000000012942 */ /* 0x000fea0003800000 */
[----:B-1----:R-:W-:-:S05]  /*07f0*/  LOP3.LUT R2, R2, 0xff000000, R3, 0xb8, !PT ;  /* 0xff00000002027812 */ /* 0x002fca00078eb803 */
[----:B------:R1:W-:Y:S01]  /*0800*/  STS [UR20+0x34], R2 ;  /* 0x00003402ff007988 */ /* 0x0003e20008000814 */
[----:B------:R-:W-:Y:S05]  /*0810*/  @P2 BRA `(.L_x_19) ;  /* 0x0000000000182947 */ /* 0x000fea0003800000 */
[----:B------:R-:W2:Y:S01]  /*0820*/  LDS R3, [UR20+0x38] ;  /* 0x00003814ff037984 */ /* 0x000ea20008000800 */
[----:B-1----:R-:W-:-:S05]  /*0830*/  IMAD.MOV.U32 R2, RZ, RZ, 0xff ;  /* 0x000000ffff027424 */ /* 0x002fca00078e00ff */
[----:B--2---:R-:W-:-:S05]  /*0840*/  LOP3.LUT R2, R3, 0xff, R2, 0xb8, !PT ;  /* 0x000000ff03027812 */ /* 0x004fca00078eb802 */
[----:B------:R4:W-:Y:S02]  /*0850*/  STS [UR20+0x38], R2 ;  /* 0x00003802ff007988 */ /* 0x0009e40008000814 */
.L_x_18:
[----:B------:R-:W-:Y:S05]  /*0860*/  BSYNC B1 ;  /* 0x0000000000017941 */ /* 0x000fea0003800000 */
.L_x_17:
[----:B------:R1:W-:Y:S02]  /*0870*/  @!P2 STS [UR20+0x20], R9 ;  /* 0x00002009ff00a988 */ /* 0x0003e40008000814 */
.L_x_19:
[----:B------:R-:W-:Y:S05]  /*0880*/  BSYNC B2 ;  /* 0x0000000000027941 */ /* 0x000fea0003800000 */
.L_x_16:
[----:B------:R-:W-:Y:S05]  /*0890*/  WARPSYNC.ALL ;  /* 0x0000000000007948 */ /* 0x000fea0003800000 */
[----:B------:R-:W2:Y:S01]  /*08a0*/  LDC R5, c[0x0][0x22c] ;  /* 0x00008b00ff057b82 */ /* 0x000ea20000000800 */
[----:B------:R-:W-:Y:S01]  /*08b0*/  BSSY B2, `(.L_x_20) ;  /* 0x0000010000027945 */ /* 0x000fe20003800000 */
[----:B--2---:R-:W-:-:S05]  /*08c0*/  VIADD R5, R5, 0xffffffff ;  /* 0xffffffff05057836 */ /* 0x004fca0000000000 */
[----:B------:R2:W-:Y:S01]  /*08d0*/  @!P2 STS [UR20+0x24], R5 ;  /* 0x00002405ff00a988 */ /* 0x0005e20008000814 */
[----:B------:R-:W-:Y:S05]  /*08e0*/  @P2 BRA `(.L_x_21) ;  /* 0x0000000000302947 */ /* 0x000fea0003800000 */
[----:B------:R-:W2:Y:S01]  /*08f0*/  LDS R3, [UR20+0x34] ;  /* 0x00003414ff037984 */ /* 0x000ea20008000800 */
[----:B------:R-:W2:Y:S03]  /*0900*/  LDC.64 R10, c[0x0][0x240] ;  /* 0x00009000ff0a7b82 */ /* 0x000ea60000000a00 */
[----:B-1-34-:R-:W1:Y:S01]  /*0910*/  LDS R2, [UR20+0x1c] ;  /* 0x00001c14ff027984 */ /* 0x01ae620008000800 */
[C---:B--2---:R-:W-:Y:S01]  /*0920*/  SHF.L.U64.HI R8, R10.reuse, 0x1, R11 ;  /* 0x000000010a087819 */ /* 0x044fe2000001020b */
[----:B------:R-:W-:-:S03]  /*0930*/  IMAD.SHL.U32 R7, R10, 0x2, RZ ;  /* 0x000000020a077824 */ /* 0x000fc600078e00ff */
[--C-:B------:R-:W-:Y:S02]  /*0940*/  SHF.R.U32.HI R9, RZ, 0x4, R8.reuse ;  /* 0x00000004ff097819 */ /* 0x100fe40000011608 */
[----:B------:R-:W-:-:S05]  /*0950*/  SHF.R.U64 R7, R7, 0x4, R8 ;  /* 0x0000000407077819 */ /* 0x000fca0000001208 */
[----:B------:R2:W-:Y:S01]  /*0960*/  STS [UR20+0xc], R7 ;  /* 0x00000c07ff007988 */ /* 0x0005e20008000814 */
[----:B------:R-:W-:Y:S02]  /*0970*/  LOP3.LUT R3, R3, 0x7, RZ, 0xb8, !PT ;  /* 0x0000000703037812 */ /* 0x000fe400078eb8ff */
[----:B-1----:R-:W-:-:S03]  /*0980*/  LOP3.LUT R2, R2, 0xf, R9, 0xb8, !PT ;  /* 0x0000000f02027812 */ /* 0x002fc600078eb809 */
[----:B------:R2:W-:Y:S04]  /*0990*/  STS [UR20+0x34], R3 ;  /* 0x00003403ff007988 */ /* 0x0005e80008000814 */
[----:B------:R2:W-:Y:S02]  /*09a0*/  STS [UR20+0x1c], R2 ;  /* 0x00001c02ff007988 */ /* 0x0005e40008000814 */
.L_x_21:
[----:B------:R-:W-:Y:S05]  /*09b0*/  BSYNC B2 ;  /* 0x0000000000027941 */ /* 0x000fea0003800000 */
.L_x_20:
[----:B------:R-:W-:Y:S04]  /*09c0*/  BSSY B3, `(.L_x_22) ;  /* 0x000001a000037945 */ /* 0x000fe80003800000 */
[----:B------:R-:W-:Y:S04]  /*09d0*/  BSSY B2, `(.L_x_23) ;  /* 0x0000015000027945 */ /* 0x000fe80003800000 */
[----:B------:R-:W-:Y:S05]  /*09e0*/  @P2 BRA `(.L_x_24) ;  /* 0x0000000000202947 */ /* 0x000fea0003800000 */
[----:B-1234-:R-:W1:Y:S02]  /*09f0*/  LDS R2, [UR20+0x34] ;  /* 0x00003414ff027984 */ /* 0x01ee640008000800 */
[----:B-1----:R-:W-:-:S05]  /*0a00*/  LOP3.LUT R2, R2, 0x38, RZ, 0xb8, !PT ;  /* 0x0000003802027812 */ /* 0x002fca00078eb8ff */
[----:B------:R1:W-:Y:S01]  /*0a10*/  STS [UR20+0x34], R2 ;  /* 0x00003402ff007988 */ /* 0x0003e20008000814 */
[----:B------:R-:W-:Y:S05]  /*0a20*/  @P2 BRA `(.L_x_25) ;  /* 0x0000000000202947 */ /* 0x000fea0003800000 */
[----:B-1----:R-:W1:Y:S01]  /*0a30*/  LDS R2, [UR20+0x8] ;  /* 0x00000814ff027984 */ /* 0x002e620008000800 */
[----:B------:R-:W-:-:S05]  /*0a40*/  IMAD.MOV.U32 R3, RZ, RZ, 0x780 ;  /* 0x00000780ff037424 */ /* 0x000fca00078e00ff */
[----:B-1----:R-:W-:-:S05]  /*0a50*/  LOP3.LUT R2, R2, 0x300, R3, 0xd8, !PT ;  /* 0x0000030002027812 */ /* 0x002fca00078ed803 */
[----:B------:R1:W-:Y:S02]  /*0a60*/  STS [UR20+0x8], R2 ;  /* 0x00000802ff007988 */ /* 0x0003e40008000814 */
.L_x_24:
[----:B------:R-:W-:Y:S05]  /*0a70*/  @P2 BRA `(.L_x_26) ;  /* 0x0000000000282947 */ /* 0x000fea0003800000 */
[----:B-1234-:R-:W1:Y:S02]  /*0a80*/  LDS R2, [UR20+0x8] ;  /* 0x00000814ff027984 */ /* 0x01ee640008000800 */
[----:B-1----:R-:W-:-:S05]  /*0a90*/  LOP3.LUT R2, R2, 0x1800, RZ, 0xb8, !PT ;  /* 0x0000180002027812 */ /* 0x002fca00078eb8ff */
[----:B------:R2:W-:Y:S02]  /*0aa0*/  STS [UR20+0x8], R2 ;  /* 0x00000802ff007988 */ /* 0x0005e40008000814 */
.L_x_25:
[----:B------:R-:W-:Y:S05]  /*0ab0*/  @P2 BREAK B2 ;  /* 0x0000000000022942 */ /* 0x000fea0003800000 */
[----:B------:R-:W-:Y:S05]  /*0ac0*/  @P2 BRA `(.L_x_27) ;  /* 0x0000000000242947 */ /* 0x000fea0003800000 */
[----:B-12---:R-:W1:Y:S01]  /*0ad0*/  LDS R2, [UR20+0x8] ;  /* 0x00000814ff027984 */ /* 0x006e620008000800 */
[----:B------:R-:W-:-:S05]  /*0ae0*/  IMAD.MOV.U32 R3, RZ, RZ, 0x6000 ;  /* 0x00006000ff037424 */ /* 0x000fca00078e00ff */
[----:B-1----:R-:W-:-:S04]  /*0af0*/  LOP3.LUT R2, R2, 0x4000, R3, 0xd8, !PT ;  /* 0x0000400002027812 */ /* 0x002fc800078ed803 */
[----:B------:R-:W-:-:S05]  /*0b00*/  LOP3.LUT R2, R2, 0x400000, RZ, 0xb8, !PT ;  /* 0x0040000002027812 */ /* 0x000fca00078eb8ff */
[----:B------:R1:W-:Y:S02]  /*0b10*/  STS [UR20+0x8], R2 ;  /* 0x00000802ff007988 */ /* 0x0003e40008000814 */
.L_x_26:
[----:B------:R-:W-:Y:S05]  /*0b20*/  BSYNC B2 ;  /* 0x0000000000027941 */ /* 0x000fea0003800000 */
.L_x_23:
[----:B-1234-:R-:W1:Y:S02]  /*0b30*/  @!P2 LDS R2, [UR20+0x8] ;  /* 0x00000814ff02a984 */ /* 0x01ee640008000800 */
[----:B-1----:R-:W-:-:S05]  /*0b40*/  @!P2 LOP3.LUT R2, R2, 0x8000, RZ, 0xb8, !PT ;  /* 0x000080000202a812 */ /* 0x002fca00078eb8ff */
[----:B------:R3:W-:Y:S02]  /*0b50*/  @!P2 STS [UR20+0x8], R2 ;  /* 0x00000802ff00a988 */ /* 0x0007e40008000814 */
.L_x_27:
[----:B------:R-:W-:Y:S05]  /*0b60*/  BSYNC B3 ;  /* 0x0000000000037941 */ /* 0x000fea0003800000 */
.L_x_22:
[----:B------:R-:W-:Y:S05]  /*0b70*/  WARPSYNC.ALL ;  /* 0x0000000000007948 */ /* 0x000fea0003800000 */
[----:B------:R-:W-:-:S04]  /*0b80*/  UIADD3 UR25, UR5, 0x80, URZ ;  /* 0x0000008005197890 */ /* 0x000fc8000fffe03f */
[----:B------:R-:W-:-:S04]  /*0b90*/  UIADD3 UR24, UP0, UR25, UR26, URZ ;  /* 0x0000001a19187290 */ /* 0x000fc8000ff1e03f */
[----:B------:R-:W-:Y:S01]  /*0ba0*/  ULEA.HI.X.SX32 UR25, UR25, UR27, 0x1, UP0 ;  /* 0x0000001b19197291 */ /* 0x000fe200080f0e3f */
[----:B------:R-:W-:Y:S11]  /*0bb0*/  @P0 BRA `(.L_x_28) ;  /* 0x0000000000280947 */ /* 0x000ff60003800000 */
[----:B-123--:R-:W1:Y:S01]  /*0bc0*/  S2R R2, SR_LANEID ;  /* 0x0000000000027919 */ /* 0x00ee620000000000 */
[----:B------:R-:W-:Y:S05]  /*0bd0*/  WARPSYNC.ALL ;  /* 0x0000000000007948 */ /* 0x000fea0003800000 */
[----:B-1----:R-:W-:-:S05]  /*0be0*/  IMAD.SHL.U32 R8, R2, 0x4, RZ ;  /* 0x0000000402087824 */ /* 0x002fca00078e00ff */
[----:B------:R-:W1:Y:S01]  /*0bf0*/  LDS R7, [R8+UR20] ;  /* 0x0000001408077984 */ /* 0x000e620008000800 */
[----:B------:R-:W-:-:S05]  /*0c00*/  IADD3 R2, P1, R8, UR24, RZ ;  /* 0x0000001808027c10 */ /* 0x000fca000ff3e0ff */
[----:B------:R-:W-:-:S05]  /*0c10*/  IMAD.X R3, RZ, RZ, UR25, P1 ;  /* 0x00000019ff037e24 */ /* 0x000fca00088e06ff */
[----:B-1----:R4:W2:Y:S01]  /*0c20*/  ATOMG.E.EXCH.STRONG.GPU PT, RZ, [R2], R7 ;  /* 0x0000000702ff73a8 */ /* 0x0028a200041ee100 */
[----:B------:R-:W-:-:S04]  /*0c30*/  DEPBAR {5,4,3,2,1,0} ;  /* 0x0000003f0000791a */ /* 0x000fc80000000000 */
[----:B------:R4:W-:Y:S01]  /*0c40*/  UTMACCTL.IV [UR24] ;  /* 0x00000000180079b9 */ /* 0x0009e20008000000 */
[----:B------:R-:W-:Y:S01]  /*0c50*/  NOP ;  /* 0x0000000000007918 */ /* 0x000fe20000000000 */
.L_x_28:
[----:B------:R-:W-:Y:S05]  /*0c60*/  @P0 BRA `(.L_x_29) ;  /* 0x00000000000c0947 */ /* 0x000fea0003800000 */
[----:B------:R0:W-:Y:S01]  /*0c70*/  UTMACMDFLUSH ;  /* 0x00000000000079b7 */ /* 0x0001e20000000000 */
[----:B------:R-:W-:Y:S05]  /*0c80*/  @P0 BRA `(.L_x_29) ;  /* 0x0000000000040947 */ /* 0x000fea0003800000 */
[----:B------:R-:W-:-:S04]  /*0c90*/  DEPBAR.LE SB0, 0x0 ;  /* 0x000080000000791a */ /* 0x000fc80000000000 */
.L_x_29:
[----:B------:R-:W-:Y:S05]  /*0ca0*/  WARPSYNC.ALL ;  /* 0x0000000000007948 */ /* 0x000fea0003800000 */
[----:B--2---:R-:W-:Y:S06]  /*0cb0*/  BAR.SYNC.DEFER_BLOCKING 0x0 ;  /* 0x0000000000007b1d */ /* 0x004fec0000010000 */
[----:B------:R-:W-:Y:S02]  /*0cc0*/  BSSY B3, `(.L_x_30) ;  /* 0x000000b000037945 */ /* 0x000fe40003800000 */
[----:B------:R-:W-:Y:S06]  /*0cd0*/  BAR.SYNC.DEFER_BLOCKING 0x0 ;  /* 0x0000000000007b1d */ /* 0x000fec0000010000 */
[----:B------:R2:W-:Y:S01]  /*0ce0*/  @!P0 STS [R12], RZ ;  /* 0x000000ff0c008388 */ /* 0x0005e20000000800 */
[----:B------:R-:W-:Y:S01]  /*0cf0*/  NOP ;  /* 0x0000000000007918 */ /* 0x000fe20000000000 */
[----:B------:R-:W-:Y:S05]  /*0d00*/  @P2 BRA `(.L_x_31) ;  /* 0x0000000000182947 */ /* 0x000fea0003800000 */
[----:B-1-34-:R-:W1:Y:S01]  /*0d10*/  LDS R2, [UR20+0x8] ;  /* 0x00000814ff027984 */ /* 0x01ae620008000800 */
[----:B------:R-:W3:Y:S01]  /*0d20*/  LDC.64 R8, c[0x0][0x220] ;  /* 0x00008800ff087b82 */ /* 0x000ee20000000a00 */
[----:B------:R-:W-:Y:S02]  /*0d30*/  IMAD.MOV.U32 R3, RZ, RZ, 0x70 ;  /* 0x00000070ff037424 */ /* 0x000fe400078e00ff */
[----:B---3--:R3:W-:Y:S03]  /*0d40*/  STS.64 [UR20], R8 ;  /* 0x00000008ff007988 */ /* 0x0087e60008000a14 */
[----:B-1----:R-:W-:-:S05]  /*0d50*/  LOP3.LUT R2, R2, 0x10, R3, 0xd8, !PT ;  /* 0x0000001002027812 */ /* 0x002fca00078ed803 */
[----:B------:R3:W-:Y:S02]  /*0d60*/  STS [UR20+0x8], R2 ;  /* 0x00000802ff007988 */ /* 0x0007e40008000814 */
.L_x_31:
[----:B----4-:R-:W-:Y:S05]  /*0d70*/  BSYNC B3 ;  /* 0x0000000000037941 */ /* 0x010fea0003800000 */
.L_x_30:
[----:B------:R-:W-:Y:S04]  /*0d80*/  BSSY B4, `(.L_x_32) ;  /* 0x0000011000047945 */ /* 0x000fe80003800000 */
[----:B------:R-:W-:Y:S04]  /*0d90*/  BSSY B3, `(.L_x_33) ;  /* 0x000000e000037945 */ /* 0x000fe80003800000 */
[----:B------:R-:W-:Y:S05]  /*0da0*/  @P2 BRA `(.L_x_34) ;  /* 0x0000000000242947 */ /* 0x000fea0003800000 */
[----:B-1-3--:R-:W1:Y:S01]  /*0db0*/  LDS R2, [UR20+0x34] ;  /* 0x00003414ff027984 */ /* 0x00ae620008000800 */
[----:B------:R-:W-:-:S05]  /*0dc0*/  IMAD.MOV.U32 R3, RZ, RZ, 0x3f000000 ;  /* 0x3f000000ff037424 */ /* 0x000fca00078e00ff */
[----:B-1----:R-:W-:-:S05]  /*0dd0*/  LOP3.LUT R2, R2, 0xff000000, R3, 0xb8, !PT ;  /* 0xff00000002027812 */ /* 0x002fca00078eb803 */
[----:B------:R1:W-:Y:S01]  /*0de0*/  STS [UR20+0x34], R2 ;  /* 0x00003402ff007988 */ /* 0x0003e20008000814 */
[----:B------:R-:W-:Y:S05]  /*0df0*/  @P2 BRA `(.L_x_35) ;  /* 0x00000000001c2947 */ /* 0x000fea0003800000 */
[----:B-1----:R-:W1:Y:S01]  /*0e00*/  LDS R2, [UR20+0x38] ;  /* 0x00003814ff027984 */ /* 0x002e620008000800 */
[----:B------:R-:W-:-:S05]  /*0e10*/  IMAD.MOV.U32 R3, RZ, RZ, 0x3f ;  /* 0x0000003fff037424 */ /* 0x000fca00078e00ff */
[----:B-1----:R-:W-:-:S05]  /*0e20*/  LOP3.LUT R2, R2, 0xff, R3, 0xb8, !PT ;  /* 0x000000ff02027812 */ /* 0x002fca00078eb803 */
[----:B------:R4:W-:Y:S02]  /*0e30*/  STS [UR20+0x38], R2 ;  /* 0x00003802ff007988 */ /* 0x0009e40008000814 */
.L_x_34:
[----:B------:R-:W-:Y:S05]  /*0e40*/  @P2 BREAK B3 ;  /* 0x0000000000032942 */ /* 0x000fea0003800000 */
[----:B------:R-:W-:Y:S05]  /*0e50*/  @P2 BRA `(.L_x_36) ;  /* 0x00000000000c2947 */ /* 0x000fea0003800000 */
[----:B------:R1:W-:Y:S02]  /*0e60*/  STS [UR20+0x20], R5 ;  /* 0x00002005ff007988 */ /* 0x0003e40008000814 */
.L_x_35:
[----:B------:R-:W-:Y:S05]  /*0e70*/  BSYNC B3 ;  /* 0x0000000000037941 */ /* 0x000fea0003800000 */
.L_x_33:
[----:B------:R1:W-:Y:S02]  /*0e80*/  @!P2 STS [UR20+0x24], R4 ;  /* 0x00002404ff00a988 */ /* 0x0003e40008000814 */
.L_x_36:
[----:B------:R-:W-:Y:S05]  /*0e90*/  BSYNC B4 ;  /* 0x0000000000047941 */ /* 0x000fea0003800000 */
.L_x_32:
[----:B------:R-:W-:Y:S05]  /*0ea0*/  WARPSYNC.ALL ;  /* 0x0000000000007948 */ /* 0x000fea0003800000 */
[----:B------:R-:W-:Y:S04]  /*0eb0*/  BSSY B4, `(.L_x_37) ;  /* 0x000000e000047945 */ /* 0x000fe80003800000 */
[----:B------:R-:W-:Y:S05]  /*0ec0*/  @P2 BRA `(.L_x_38) ;  /* 0x0000000000302947 */ /* 0x000fea0003800000 */
[----:B------:R-:W5:Y:S01]  /*0ed0*/  LDS R3, [UR20+0x34] ;  /* 0x00003414ff037984 */ /* 0x000f620008000800 */
[----:B-1----:R-:W1:Y:S03]  /*0ee0*/  LDC.64 R4, c[0x0][0x248] ;  /* 0x00009200ff047b82 */ /* 0x002e660000000a00 */
[----:B---34-:R-:W3:Y:S01]  /*0ef0*/  LDS R2, [UR20+0x1c] ;  /* 0x00001c14ff027984 */ /* 0x018ee20008000800 */
[C---:B-1----:R-:W-:Y:S01]  /*0f00*/  SHF.L.U64.HI R5, R4.reuse, 0x1, R5 ;  /* 0x0000000104057819 */ /* 0x042fe20000010205 */
[----:B------:R-:W-:-:S03]  /*0f10*/  IMAD.SHL.U32 R4, R4, 0x2, RZ ;  /* 0x0000000204047824 */ /* 0x000fc600078e00ff */
[--C-:B------:R-:W-:Y:S02]  /*0f20*/  SHF.R.U32.HI R7, RZ, 0x4, R5.reuse ;  /* 0x00000004ff077819 */ /* 0x100fe40000011605 */
[----:B------:R-:W-:-:S05]  /*0f30*/  SHF.R.U64 R4, R4, 0x4, R5 ;  /* 0x0000000404047819 */ /* 0x000fca0000001205 */
[----:B------:R1:W-:Y:S01]  /*0f40*/  STS [UR20+0xc], R4 ;  /* 0x00000c04ff007988 */ /* 0x0003e20008000814 */
[----:B-----5:R-:W-:Y:S02]  /*0f50*/  LOP3.LUT R3, R3, 0x7, RZ, 0xb8, !PT ;  /* 0x0000000703037812 */ /* 0x020fe400078eb8ff */
[----:B---3--:R-:W-:-:S03]  /*0f60*/  LOP3.LUT R2, R2, 0xf, R7, 0xb8, !PT ;  /* 0x0000000f02027812 */ /* 0x008fc600078eb807 */
[----:B------:R1:W-:Y:S04]  /*0f70*/  STS [UR20+0x34], R3 ;  /* 0x00003403ff007988 */ /* 0x0003e80008000814 */
[----:B------:R1:W-:Y:S02]  /*0f80*/  STS [UR20+0x1c], R2 ;  /* 0x00001c02ff007988 */ /* 0x0003e40008000814 */
.L_x_38:
[----:B------:R-:W-:Y:S05]  /*0f90*/  BSYNC B4 ;  /* 0x0000000000047941 */ /* 0x000fea0003800000 */
.L_x_37:
        /* <DEDUP_REMOVED lines=11> */
.L_x_41:
[----:B------:R-:W-:Y:S05]  /*1050*/  @P2 BRA `(.L_x_43) ;  /* 0x0000000000282947 */ /* 0x000fea0003800000 */
[----:B-1-34-:R-:W1:Y:S02]  /*1060*/  LDS R2, [UR20+0x8] ;  /* 0x00000814ff027984 */ /* 0x01ae640008000800 */
[----:B-1----:R-:W-:-:S05]  /*1070*/  LOP3.LUT R2, R2, 0x1800, RZ, 0xb8, !PT ;  /* 0x0000180002027812 */ /* 0x002fca00078eb8ff */
[----:B------:R3:W-:Y:S02]  /*1080*/  STS [UR20+0x8], R2 ;  /* 0x00000802ff007988 */ /* 0x0007e40008000814 */
.L_x_42:
[----:B------:R-:W-:Y:S05]  /*1090*/  @P2 BREAK B5 ;  /* 0x0000000000052942 */ /* 0x000fea0003800000 */
[----:B------:R-:W-:Y:S05]  /*10a0*/  @P2 BRA `(.L_x_44) ;  /* 0x0000000000242947 */ /* 0x000fea0003800000 */
[----:B-1-3--:R-:W1:Y:S01]  /*10b0*/  LDS R2, [UR20+0x8] ;  /* 0x00000814ff027984 */ /* 0x00ae620008000800 */
[----:B------:R-:W-:-:S05]  /*10c0*/  IMAD.MOV.U32 R3, RZ, RZ, 0x6000 ;  /* 0x00006000ff037424 */ /* 0x000fca00078e00ff */
[----:B-1----:R-:W-:-:S04]  /*10d0*/  LOP3.LUT R2, R2, 0x6000, R3, 0xd8, !PT ;  /* 0x0000600002027812 */ /* 0x002fc800078ed803 */
[----:B------:R-:W-:-:S05]  /*10e0*/  LOP3.LUT R2, R2, 0x400000, RZ, 0xb8, !PT ;  /* 0x0040000002027812 */ /* 0x000fca00078eb8ff */
[----:B------:R1:W-:Y:S02]  /*10f0*/  STS [UR20+0x8], R2 ;  /* 0x00000802ff007988 */ /* 0x0003e40008000814 */
.L_x_43:
[----:B------:R-:W-:Y:S05]  /*1100*/  BSYNC B5 ;  /* 0x0000000000057941 */ /* 0x000fea0003800000 */
.L_x_40:
[----:B-1-34-:R-:W1:Y:S02]  /*1110*/  @!P2 LDS R2, [UR20+0x8] ;  /* 0x00000814ff02a984 */ /* 0x01ae640008000800 */
[----:B-1----:R-:W-:-:S05]  /*1120*/  @!P2 LOP3.LUT R2, R2, 0x8000, RZ, 0xb8, !PT ;  /* 0x000080000202a812 */ /* 0x002fca00078eb8ff */
[----:B------:R4:W-:Y:S02]  /*1130*/  @!P2 STS [UR20+0x8], R2 ;  /* 0x00000802ff00a988 */ /* 0x0009e40008000814 */
.L_x_44:
[----:B------:R-:W-:Y:S05]  /*1140*/  BSYNC B4 ;  /* 0x0000000000047941 */ /* 0x000fea0003800000 */
.L_x_39:
[----:B------:R-:W-:Y:S05]  /*1150*/  WARPSYNC.ALL ;  /* 0x0000000000007948 */ /* 0x000fea0003800000 */
[----:B------:R-:W-:Y:S01]  /*1160*/  UIADD3 UR5, UR5, 0x100, URZ ;  /* 0x0000010005057890 */ /* 0x000fe2000fffe03f */
[----:B------:R-:W-:Y:S01]  /*1170*/  ISETP.GE.AND P1, PT, R13, 0x1, PT ;  /* 0x000000010d00780c */ /* 0x000fe20003f26270 */
[----:B------:R-:W-:Y:S01]  /*1180*/  IMAD.MOV.U32 R24, RZ, RZ, RZ ;  /* 0x000000ffff187224 */ /* 0x000fe200078e00ff */
[----:B------:R-:W-:Y:S01]  /*1190*/  SHF.R.U32.HI R7, RZ, 0x5, R0 ;  /* 0x00000005ff077819 */ /* 0x000fe20000011600 */
[----:B------:R-:W-:-:S04]  /*11a0*/  UIADD3 UR26, UP0, UR5, UR26, URZ ;  /* 0x0000001a051a7290 */ /* 0x000fc8000ff1e03f */
[----:B------:R-:W-:Y:S01]  /*11b0*/  ULEA.HI.X.SX32 UR27, UR5, UR27, 0x1, UP0 ;  /* 0x0000001b051b7291 */ /* 0x000fe200080f0e3f */
[----:B------:R-:W-:Y:S11]  /*11c0*/  @P0 BRA `(.L_x_45) ;  /* 0x0000000000280947 */ /* 0x000ff60003800000 */
[----:B-1-34-:R-:W1:Y:S01]  /*11d0*/  S2R R2, SR_LANEID ;  /* 0x0000000000027919 */ /* 0x01ae620000000000 */
[----:B------:R-:W-:Y:S05]  /*11e0*/  WARPSYNC.ALL ;  /* 0x0000000000007948 */ /* 0x000fea0003800000 */
[----:B-1----:R-:W-:-:S05]  /*11f0*/  IMAD.SHL.U32 R4, R2, 0x4, RZ ;  /* 0x0000000402047824 */ /* 0x002fca00078e00ff */
[----:B------:R-:W1:Y:S01]  /*1200*/  LDS R5, [R4+UR20] ;  /* 0x0000001404057984 */ /* 0x000e620008000800 */
[----:B------:R-:W-:-:S05]  /*1210*/  IADD3 R2, P3, R4, UR26, RZ ;  /* 0x0000001a04027c10 */ /* 0x000fca000ff7e0ff */
[----:B------:R-:W-:-:S05]  /*1220*/  IMAD.X R3, RZ, RZ, UR27, P3 ;  /* 0x0000001bff037e24 */ /* 0x000fca00098e06ff */
[----:B-1----:R1:W3:Y:S01]  /*1230*/  ATOMG.E.EXCH.STRONG.GPU PT, RZ, [R2], R5 ;  /* 0x0000000502ff73a8 */ /* 0x0022e200041ee100 */
[----:B------:R-:W-:-:S04]  /*1240*/  DEPBAR {5,4,3,2,1,0} ;  /* 0x0000003f0000791a */ /* 0x000fc80000000000 */
[----:B------:R1:W-:Y:S01]  /*1250*/  UTMACCTL.IV [UR26] ;  /* 0x000000001a0079b9 */ /* 0x0003e20008000000 */
[----:B------:R-:W-:Y:S01]  /*1260*/  NOP ;  /* 0x0000000000007918 */ /* 0x000fe20000000000 */
.L_x_45:
[----:B------:R-:W-:Y:S05]  /*1270*/  @P0 BRA `(.L_x_46) ;  /* 0x00000000000c0947 */ /* 0x000fea0003800000 */
[----:B------:R0:W-:Y:S01]  /*1280*/  UTMACMDFLUSH ;  /* 0x00000000000079b7 */ /* 0x0001e20000000000 */
[----:B------:R-:W-:Y:S05]  /*1290*/  @P0 BRA `(.L_x_46) ;  /* 0x0000000000040947 */ /* 0x000fea0003800000 */
[----:B------:R-:W-:-:S04]  /*12a0*/  DEPBAR.LE SB0, 0x0 ;  /* 0x000080000000791a */ /* 0x000fc80000000000 */
.L_x_46:
[----:B------:R-:W-:Y:S05]  /*12b0*/  WARPSYNC.ALL ;  /* 0x0000000000007948 */ /* 0x000fea0003800000 */
[----:B---3--:R-:W-:Y:S01]  /*12c0*/  BAR.SYNC.DEFER_BLOCKING 0x0 ;  /* 0x0000000000007b1d */ /* 0x008fe20000010000 */
[----:B------:R-:W-:Y:S01]  /*12d0*/  R2UR UR21, R7 ;  /* 0x00000000071572ca */ /* 0x000fe200000e0000 */
[----:B------:R-:W-:Y:S01]  /*12e0*/  USHF.L.U32 UR11, UR28, 0x8, URZ ;  /* 0x000000081c0b7899 */ /* 0x000fe2000800063f */
[----:B------:R-:W-:Y:S01]  /*12f0*/  IMAD.MOV.U32 R25, RZ, RZ, RZ ;  /* 0x000000ffff197224 */ /* 0x000fe200078e00ff */
[----:B------:R-:W-:Y:S01]  /*1300*/  USHF.L.U32 UR15, UR29, 0x6, URZ ;  /* 0x000000061d0f7899 */ /* 0x000fe2000800063f */
[----:B------:R-:W-:Y:S01]  /*1310*/  CS2R R26, SRZ ;  /* 0x00000000001a7805 */ /* 0x000fe2000001ff00 */
[----:B------:R-:W-:Y:S01]  /*1320*/  VOTEU.ALL UP0, P2 ;  /* 0x00000000003f7886 */ /* 0x000fe20001000000 */
[----:B------:R-:W-:Y:S01]  /*1330*/  UMOV UR6, 0x1 ;  /* 0x0000000100067882 */ /* 0x000fe20000000000 */
[----:B------:R-:W-:Y:S01]  /*1340*/  VOTEU.ALL UP1, P2 ;  /* 0x00000000003f7886 */ /* 0x000fe20001020000 */
[----:B------:R-:W-:-:S02]  /*1350*/  CS2R R28, SRZ ;  /* 0x00000000001c7805 */ /* 0x000fc4000001ff00 */
[----:B------:R-:W-:Y:S01]  /*1360*/  CS2R R30, SRZ ;  /* 0x00000000001e7805 */ /* 0x000fe2000001ff00 */
[----:B------:R-:W-:-:S04]  /*1370*/  @!UP0 UIADD3 UR8, -UR6, 0x100000, URZ ;  /* 0x0010000006088890 */ /* 0x000fc8000fffe13f */
[----:B------:R-:W-:Y:S02]  /*1380*/  @!UP0 USHF.L.U32 UR9, UR8, 0xb, URZ ;  /* 0x0000000b08098899 */ /* 0x000fe4000800063f */
[----:B------:R-:W-:Y:S01]  /*1390*/  @!UP0 USHF.L.U32 UR8, UR8, 0x1, URZ ;  /* 0x0000000108088899 */ /* 0x000fe2000800063f */
[----:B------:R-:W-:Y:S01]  /*13a0*/  CS2R R32, SRZ ;  /* 0x0000000000207805 */ /* 0x000fe2000001ff00 */
[----:B------:R-:W-:-:S04]  /*13b0*/  @!UP0 UIADD3 UR6, -UR6, 0x100000, URZ ;  /* 0x0010000006068890 */ /* 0x000fc8000fffe13f */
[----:B------:R-:W-:Y:S02]  /*13c0*/  @!UP0 USHF.L.U32 UR7, UR6, 0xb, URZ ;  /* 0x0000000b06078899 */ /* 0x000fe4000800063f */
[----:B------:R-:W-:Y:S01]  /*13d0*/  @!UP0 USHF.L.U32 UR6, UR6, 0x1, URZ ;  /* 0x0000000106068899 */ /* 0x000fe2000800063f */
[----:B------:R-:W-:Y:S01]  /*13e0*/  CS2R R34, SRZ ;  /* 0x0000000000227805 */ /* 0x000fe2000001ff00 */
[----:B------:R-:W-:Y:S01]  /*13f0*/  VOTEU.ALL UP0, P2 ;  /* 0x00000000003f7886 */ /* 0x000fe20001000000 */
[----:B------:R-:W-:Y:S02]  /*1400*/  CS2R R36, SRZ ;  /* 0x0000000000247805 */ /* 0x000fe4000001ff00 */
[----:B------:R-:W-:Y:S02]  /*1410*/  CS2R R38, SRZ ;  /* 0x0000000000267805 */ /* 0x000fe4000001ff00 */
[----:B------:R-:W-:Y:S02]  /*1420*/  CS2R R40, SRZ ;  /* 0x0000000000287805 */ /* 0x000fe4000001ff00 */
[----:B------:R-:W-:-:S02]  /*1430*/  CS2R R42, SRZ ;  /* 0x00000000002a7805 */ /* 0x000fc4000001ff00 */
[----:B------:R-:W-:Y:S02]  /*1440*/  CS2R R44, SRZ ;  /* 0x00000000002c7805 */ /* 0x000fe4000001ff00 */
[----:B------:R-:W-:Y:S02]  /*1450*/  CS2R R46, SRZ ;  /* 0x00000000002e7805 */ /* 0x000fe4000001ff00 */
[----:B------:R-:W-:Y:S02]  /*1460*/  CS2R R48, SRZ ;  /* 0x0000000000307805 */ /* 0x000fe4000001ff00 */
[----:B------:R-:W-:Y:S01]  /*1470*/  CS2R R50, SRZ ;  /* 0x0000000000327805 */ /* 0x000fe2000001ff00 */
[----:B------:R-:W3:Y:S02]  /*1480*/  FENCE.VIEW.ASYNC.S ;  /* 0x00000000000073c6 */ /* 0x000ee40000000000 */
[----:B---3--:R3:W4:Y:S02]  /*1490*/  @!UP0 SYNCS.EXCH.64 URZ, [UR20+0xa000], UR8 ;  /* 0x00a00008143f85b2 */ /* 0x0087240008000100 */
[----:B----4-:R-:W-:Y:S01]  /*14a0*/  BAR.SYNC.DEFER_BLOCKING 0x0 ;  /* 0x0000000000007b1d */ /* 0x010fe20000010000 */
[----:B------:R-:W-:-:S02]  /*14b0*/  CS2R R52, SRZ ;  /* 0x0000000000347805 */ /* 0x000fc4000001ff00 */
[----:B------:R-:W-:Y:S02]  /*14c0*/  CS2R R54, SRZ ;  /* 0x0000000000367805 */ /* 0x000fe4000001ff00 */
[----:B------:R-:W-:Y:S02]  /*14d0*/  CS2R R56, SRZ ;  /* 0x0000000000387805 */ /* 0x000fe4000001ff00 */
[----:B------:R-:W-:Y:S02]  /*14e0*/  CS2R R58, SRZ ;  /* 0x00000000003a7805 */ /* 0x000fe4000001ff00 */
[----:B------:R-:W-:Y:S02]  /*14f0*/  CS2R R60, SRZ ;  /* 0x00000000003c7805 */ /* 0x000fe4000001ff00 */
[----:B------:R-:W-:Y:S02]  /*1500*/  CS2R R62, SRZ ;  /* 0x00000000003e7805 */ /* 0x000fe4000001ff00 */
        /* <DEDUP_REMOVED lines=11> */
[----:B------:R-:W-:Y:S01]  /*15c0*/  CS2R R86, SRZ ;  /* 0x0000000000567805 */ /* 0x000fe2000001ff00 */
[----:B------:R3:W4:Y:S01]  /*15d0*/  @!UP1 SYNCS.EXCH.64 URZ, [UR20+0xa008], UR6 ;  /* 0x00a00806143f95b2 */ /* 0x0007220008000100 */
[----:B------:R-:W-:Y:S05]  /*15e0*/  @!P1 BRA `(.L_x_47) ;  /* 0x0000000400809947 */ /* 0x000fea0003800000 */
        /* <DEDUP_REMOVED lines=31> */
[----:B------:R-:W-:Y:S01]  /*17e0*/  CS2R R86, SRZ ;  /* 0x0000000000567805 */ /* 0x000fe2000001ff00 */
[----:B------:R-:W-:Y:S01]  /*17f0*/  UMOV UR5, URZ ;  /* 0x0000003f00057c82 */ /* 0x000fe20008000000 */
[----:B------:R-:W-:-:S05]  /*1800*/  UMOV UR14, URZ ;  /* 0x0000003f000e7c82 */ /* 0x000fca0008000000 */
.L_x_49:
[----:B----4-:R-:W-:Y:S01]  /*1810*/  BAR.SYNC.DEFER_BLOCKING 0x0 ;  /* 0x0000000000007b1d */ /* 0x010fe20000010000 */
[----:B------:R-:W-:Y:S01]  /*1820*/  ULEA UR18, UR5, UR20, 0x3 ;  /* 0x0000001405127291 */ /* 0x000fe2000f8e183f */
[----:B-1----:R-:W-:Y:S01]  /*1830*/  @!P2 IMAD.MOV.U32 R2, RZ, RZ, 0x5000 ;  /* 0x00005000ff02a424 */ /* 0x002fe200078e00ff */
[----:B------:R-:W-:Y:S01]  /*1840*/  ELECT P0, URZ, PT ;  /* 0x00000000003f782f */ /* 0x000fe20003800000 */
[----:B------:R-:W-:-:S03]  /*1850*/  ULEA UR12, UR5, UR20, 0xc ;  /* 0x00000014050c7291 */ /* 0x000fc6000f8e603f */
[----:B------:R-:W-:Y:S02]  /*1860*/  ISETP.LT.U32.AND P0, PT, R6, 0x20, P0 ;  /* 0x000000200600780c */ /* 0x000fe40000701070 */
[----:B------:R-:W-:Y:S01]  /*1870*/  ELECT P1, URZ, PT ;  /* 0x00000000003f782f */ /* 0x000fe20003820000 */
[----:B------:R-:W-:-:S03]  /*1880*/  UIADD3 UR12, UR12, 0x8000, URZ ;  /* 0x000080000c0c7890 */ /* 0x000fc6000fffe03f */
[----:B------:R-:W-:Y:S01]  /*1890*/  ISETP.LT.U32.AND P1, PT, R6, 0x20, P1 ;  /* 0x000000200600780c */ /* 0x000fe20000f21070 */
[----:B---3--:R-:W-:Y:S01]  /*18a0*/  ULEA UR8, UR5, UR20, 0xe ;  /* 0x0000001405087291 */ /* 0x008fe2000f8e703f */
[----:B------:R-:W-:-:S05]  /*18b0*/  UMOV UR10, UR14 ;  /* 0x0000000e000a7c82 */ /* 0x000fca0008000000 */
[----:B------:R-:W-:Y:S01]  /*18c0*/  VOTEU.ANY UP0, P0 ;  /* 0x00000000003f7886 */ /* 0x000fe20000000100 */
[----:B------:R-:W-:Y:S01]  /*18d0*/  VOTEU.ANY UP2, P0 ;  /* 0x00000000003f7886 */ /* 0x000fe20000040100 */
[----:B------:R1:W-:Y:S03]  /*18e0*/  @!P2 SYNCS.ARRIVE.TRANS64 RZ, [UR18+0xa000], R2 ;  /* 0x00a00002ffffa9a7 */ /* 0x0003e60008000012 */
[----:B------:R-:W-:Y:S01]  /*18f0*/  @UP0 UIADD3 UR13, UR18, 0xa000, URZ ;  /* 0x0000a000120d0890 */ /* 0x000fe2000fffe03f */
[----:B------:R-:W-:Y:S01]  /*1900*/  @UP0 UMOV UR6, UR22 ;  /* 0x0000001600060c82 */ /* 0x000fe20008000000 */
[----:B------:R-:W-:Y:S01]  /*1910*/  @UP0 UMOV UR7, UR23 ;  /* 0x0000001700070c82 */ /* 0x000fe20008000000 */
[----:B------:R-:W-:Y:S01]  /*1920*/  BAR.SYNC.DEFER_BLOCKING 0x0 ;  /* 0x0000000000007b1d */ /* 0x000fe20000010000 */
[----:B-1----:R-:W-:-:S05]  /*1930*/  IMAD.U32 R2, RZ, RZ, UR4 ;  /* 0x00000004ff027e24 */ /* 0x002fca000f8e00ff */
[----:B------:R-:W-:Y:S01]  /*1940*/  VOTEU.ANY UP1, P1 ;  /* 0x00000000003f7886 */ /* 0x000fe20000820100 */
[----:B------:R-:W-:Y:S01]  /*1950*/  VOTEU.ANY UP3, P1 ;  /* 0x00000000003f7886 */ /* 0x000fe20000860100 */
[----:B------:R-:W-:-:S03]  /*1960*/  SHF.L.U32 R2, R2, 0x1f, RZ ;  /* 0x0000001f02027819 */ /* 0x000fc600000006ff */
[----:B------:R-:W-:Y:S01]  /*1970*/  @UP1 UIADD3 UR9, UR18, 0xa000, URZ ;  /* 0x0000a00012091890 */ /* 0x000fe2000fffe03f */
[----:B------:R-:W-:Y:S01]  /*1980*/  @UP1 UMOV UR16, UR24 ;  /* 0x0000001800101c82 */ /* 0x000fe20008000000 */
[----:B------:R-:W-:Y:S01]  /*1990*/  @UP1 UMOV UR17, UR25 ;  /* 0x0000001900111c82 */ /* 0x000fe20008000000 */
[----:B------:R1:W-:Y:S01]  /*19a0*/  @UP2 UTMALDG.2D [UR12], [UR6] ;  /* 0x0000000c060025b4 */ /* 0x0003e20008008000 */
[----:B------:R3:W-:Y:S06]  /*19b0*/  MEMBAR.ALL.CTA ;  /* 0x0000000000007992 */ /* 0x0007ec0000008000 */
[----:B---3--:R-:W3:Y:S02]  /*19c0*/  FENCE.VIEW.ASYNC.S ;  /* 0x00000000000073c6 */ /* 0x008ee40000000000 */
[----:B---3--:R-:W-:Y:S06]  /*19d0*/  BAR.SYNC.DEFER_BLOCKING 0x0 ;  /* 0x0000000000007b1d */ /* 0x008fec0000010000 */
[----:B------:R1:W-:Y:S02]  /*19e0*/  @UP3 UTMALDG.2D [UR8], [UR16] ;  /* 0x00000008100035b4 */ /* 0x0003e40008008000 */
[----:B------:R-:W-:Y:S06]  /*19f0*/  BAR.SYNC.DEFER_BLOCKING 0x0 ;  /* 0x0000000000007b1d */ /* 0x000fec0000010000 */
[----:B------:R-:W3:Y:S02]  /*1a00*/  SYNCS.PHASECHK.TRANS64.TRYWAIT P0, [UR18+0xa000], R2 ;  /* 0x00a00002ff0075a7 */ /* 0x000ee40008000152 */
[----:B-1-3--:R-:W-:Y:S05]  /*1a10*/  @!P0 BRA `(.L_x_48) ;  /* 0x0000000400ac8947 */ /* 0x00afea0003800000 */
.L_x_50:
[----:B------:R-:W-:Y:S01]  /*1a20*/  USHF.L.U32 UR6, UR21, 0x7, URZ ;  /* 0x0000000715067899 */ /* 0x000fe2000800063f */
[----:B------:R-:W-:Y:S02]  /*1a30*/  WARPGROUP.DEPBAR.LE gsb0, 0x0 ;  /* 0x00008000000079c5 */ /* 0x000fe40000010000 */
[----:B------:R-:W-:Y:S01]  /*1a40*/  USHF.R.U32.HI UR7, URZ, 0x4, UR12 ;  /* 0x000000043f077899 */ /* 0x000fe2000801160c */
[----:B------:R-:W-:Y:S01]  /*1a50*/  WARPGROUP.ARRIVE ;  /* 0x00000000000079c5 */ /* 0x000fe20000000000 */
[----:B------:R-:W-:Y:S01]  /*1a60*/  ULOP3.LUT UR6, UR6, 0x200, URZ, 0xc0, !UPT ;  /* 0x0000020006067892 */ /* 0x000fe2000f8ec03f */
[----:B------:R-:W1:Y:S01]  /*1a70*/  LDC R2, c[0x0][0x230] ;  /* 0x00008c00ff027b82 */ /* 0x000e620000000800 */
[----:B------:R-:W-:Y:S01]  /*1a80*/  UMOV UR17, 0x80000020 ;  /* 0x8000002000117882 */ /* 0x000fe20000000000 */
[----:B------:R-:W-:Y:S01]  /*1a90*/  UMOV UR19, 0x80000020 ;  /* 0x8000002000137882 */ /* 0x000fe20000000000 */
[----:B------:R-:W-:Y:S02]  /*1aa0*/  ULEA.HI UR8, UR8, UR6, URZ, 0x1c ;  /* 0x0000000608087291 */ /* 0x000fe4000f8fe03f */
[----:B------:R-:W-:-:S02]  /*1ab0*/  USGXT.U32 UR6, UR7, 0xe ;  /* 0x0000000e0706789a */ /* 0x000fc40008000000 */
[----:B------:R-:W-:Y:S02]  /*1ac0*/  ULOP3.LUT UR8, UR8, 0x3fff, URZ, 0xc0, !UPT ;  /* 0x00003fff08087892 */ /* 0x000fe4000f8ec03f */
[----:B------:R-:W-:Y:S01]  /*1ad0*/  UIADD3 UR14, UR14, 0x20, URZ ;  /* 0x000000200e0e7890 */ /* 0x000fe2000fffe03f */
[----:B------:R-:W-:Y:S02]  /*1ae0*/  UMOV UR7, URZ ;  /* 0x0000003f00077c82 */ /* 0x000fe40008000000 */
[----:B------:R-:W-:Y:S01]  /*1af0*/  UMOV UR16, UR6 ;  /* 0x0000000600107c82 */ /* 0x000fe20008000000 */
[----:B------:R-:W-:Y:S01]  /*1b00*/  UIADD3 UR5, UR5, 0x1, URZ ;  /* 0x0000000105057890 */ /* 0x000fe2000fffe03f */
[----:B------:R-:W-:Y:S01]  /*1b10*/  UMOV UR18, UR8 ;  /* 0x0000000800127c82 */ /* 0x000fe20008000000 */
[----:B------:R-:W-:Y:S01]  /*1b20*/  UMOV UR9, URZ ;  /* 0x0000003f00097c82 */ /* 0x000fe20008000000 */
[----:B------:R-:W-:Y:S01]  /*1b30*/  HGMMA.64x128x16.F32 R24, gdesc[UR16], R24 ;  /* 0x01e00000101879f0 */ /* 0x000fe20008700818 */
[----:B------:R-:W-:Y:S01]  /*1b40*/  UMOV UR18, 0xfffffffe ;  /* 0xfffffffe00127882 */ /* 0x000fe20000000000 */
[----:B------:R-:W-:Y:S01]  /*1b50*/  UMOV UR19, 0x7fffffdf ;  /* 0x7fffffdf00137882 */ /* 0x000fe20000000000 */
[----:B------:R-:W-:-:S02]  /*1b60*/  UISETP.NE.U32.AND UP0, UPT, UR5, 0x2, UPT ;  /* 0x000000020500788c */ /* 0x000fc4000bf05070 */
[----:B------:R-:W-:Y:S01]  /*1b70*/  UIADD3.64 UR16, UR6, -UR18, URZ ;  /* 0x8000001206107297 */ /* 0x000fe2000fffe03f */
[----:B-1----:R-:W-:Y:S01]  /*1b80*/  ISETP.LE.AND P0, PT, R2, UR14, PT ;  /* 0x0000000e02007c0c */ /* 0x002fe2000bf03270 */
[----:B------:R-:W-:Y:S02]  /*1b90*/  UIADD3.64 UR18, UR8, -UR18, URZ ;  /* 0x8000001208127297 */ /* 0x000fe4000fffe03f */
[----:B------:R-:W-:Y:S02]  /*1ba0*/  USEL UR6, URZ, 0x1, UP0 ;  /* 0x000000013f067887 */ /* 0x000fe40008000000 */
[----:B------:R-:W-:Y:S02]  /*1bb0*/  USEL UR5, UR5, URZ, UP0 ;  /* 0x0000003f05057287 */ /* 0x000fe40008000000 */
[----:B------:R-:W-:-:S03]  /*1bc0*/  ULOP3.LUT UR4, UR4, UR6, URZ, 0x3c, !UPT ;  /* 0x0000000604047292 */ /* 0x000fc6000f8e3c3f */
[----:B------:R-:W-:Y:S03]  /*1bd0*/  HGMMA.64x128x16.F32 R24, gdesc[UR16], R24, gsb0 ;  /* 0x01e00000101879f0 */ /* 0x000fe60008000818 */
[----:B------:R-:W-:Y:S06]  /*1be0*/  @!P0 BRA `(.L_x_49) ;  /* 0xfffffffc00088947 */ /* 0x000fec000383ffff */
.L_x_47:
[----:B------:R-:W-:Y:S02]  /*1bf0*/  WARPGROUP.DEPBAR.LE gsb0, 0x0 ;  /* 0x00008000000079c5 */ /* 0x000fe40000010000 */
[----:B----4-:R-:W-:Y:S01]  /*1c00*/  BAR.SYNC.DEFER_BLOCKING 0x0 ;  /* 0x0000000000007b1d */ /* 0x010fe20000010000 */
[C---:B-1----:R-:W-:Y:S01]  /*1c10*/  IMAD.SHL.U32 R2, R0.reuse, 0x80, RZ ;  /* 0x0000008000027824 */ /* 0x042fe200078e00ff */
[----:B------:R-:W-:Y:S01]  /*1c20*/  F2FP.F16.F32.PACK_AB R24, R25, R24 ;  /* 0x000000181918723e */ /* 0x000fe200000000ff */
[----:B------:R-:W-:Y:S01]  /*1c30*/  IMAD.SHL.U32 R3, R0, 0x40, RZ ;  /* 0x0000004000037824 */ /* 0x000fe200078e00ff */
[----:B------:R-:W-:Y:S02]  /*1c40*/  F2FP.F16.F32.PACK_AB R25, R27, R26 ;  /* 0x0000001a1b19723e */ /* 0x000fe400000000ff */
[----:B------:R-:W-:Y:S02]  /*1c50*/  ELECT P0, URZ, PT ;  /* 0x00000000003f782f */ /* 0x000fe40003800000 */
[----:B------:R-:W-:Y:S01]  /*1c60*/  LOP3.LUT R2, R2, 0x4780, RZ, 0xc0, !PT ;  /* 0x0000478002027812 */ /* 0x000fe200078ec0ff */
[----:B------:R-:W-:Y:S01]  /*1c70*/  ULOP3.LUT UR21, UR21, 0x3, URZ, 0xc0, !UPT ;  /* 0x0000000315157892 */ /* 0x000fe2000f8ec03f */
[----:B------:R-:W-:Y:S01]  /*1c80*/  F2FP.F16.F32.PACK_AB R56, R57, R56 ;  /* 0x000000383938723e */ /* 0x000fe200000000ff */
[----:B------:R-:W-:Y:S01]  /*1c90*/  UMOV UR10, UR15 ;  /* 0x0000000f000a7c82 */ /* 0x000fe20008000000 */
[----:B------:R-:W-:Y:S01]  /*1ca0*/  LOP3.LUT R4, R2, 0x1800, R3, 0xf8, !PT ;  /* 0x0000180002047812 */ /* 0x000fe200078ef803 */
[----:B------:R-:W-:Y:S01]  /*1cb0*/  IMAD.SHL.U32 R2, R0, 0x10, RZ ;  /* 0x0000001000027824 */ /* 0x000fe200078e00ff */
[----:B------:R-:W-:Y:S01]  /*1cc0*/  F2FP.F16.F32.PACK_AB R26, R29, R28 ;  /* 0x0000001c1d1a723e */ /* 0x000fe200000000ff */
[----:B---3--:R-:W-:Y:S01]  /*1cd0*/  ULEA UR9, UR21, UR11, 0x6 ;  /* 0x0000000b15097291 */ /* 0x008fe2000f8e303f */
[----:B------:R-:W-:Y:S01]  /*1ce0*/  F2FP.F16.F32.PACK_AB R27, R31, R30 ;  /* 0x0000001e1f1b723e */ /* 0x000fe200000000ff */
[----:B------:R-:W-:Y:S01]  /*1cf0*/  ULEA UR8, UR21, UR20, 0xd ;  /* 0x0000001415087291 */ /* 0x000fe2000f8e683f */
[----:B------:R-:W-:-:S02]  /*1d00*/  LOP3.LUT R3, R2, 0x70, RZ, 0xc0, !PT ;  /* 0x0000007002037812 */ /* 0x000fc400078ec0ff */
[----:B------:R-:W-:Y:S02]  /*1d10*/  F2FP.F16.F32.PACK_AB R32, R33, R32 ;  /* 0x000000202120723e */ /* 0x000fe400000000ff */
[----:B------:R-:W-:Y:S02]  /*1d20*/  LOP3.LUT R3, R3, 0x10, R0, 0x78, !PT ;  /* 0x0000001003037812 */ /* 0x000fe400078e7800 */
[----:B------:R-:W-:Y:S01]  /*1d30*/  F2FP.F16.F32.PACK_AB R57, R59, R58 ;  /* 0x0000003a3b39723e */ /* 0x000fe200000000ff */
[----:B------:R-:W1:Y:S02]  /*1d40*/  @!P2 SYNCS.CCTL.IV [UR20+0xa000] ;  /* 0x00a00000ff00a9b1 */ /* 0x000e640008000014 */
[----:B-1----:R-:W-:Y:S01]  /*1d50*/  BAR.SYNC.DEFER_BLOCKING 0x0 ;  /* 0x0000000000007b1d */ /* 0x002fe20000010000 */
[----:B------:R-:W-:Y:S02]  /*1d60*/  LOP3.LUT R3, R4, R3, RZ, 0xfc, !PT ;  /* 0x0000000304037212 */ /* 0x000fe400078efcff */
[----:B------:R-:W-:-:S02]  /*1d70*/  F2FP.F16.F32.PACK_AB R33, R35, R34 ;  /* 0x000000222321723e */ /* 0x000fc400000000ff */
[C---:B------:R-:W-:Y:S01]  /*1d80*/  LOP3.LUT R2, R3.reuse, 0x20, RZ, 0x3c, !PT ;  /* 0x0000002003027812 */ /* 0x040fe200078e3cff */
[C---:B------:R-:W-:Y:S01]  /*1d90*/  VIADD R0, R3.reuse, UR20 ;  /* 0x0000001403007c36 */ /* 0x040fe20008000000 */
[----:B------:R-:W-:Y:S02]  /*1da0*/  LOP3.LUT R4, R3, 0x40, RZ, 0x3c, !PT ;  /* 0x0000004003047812 */ /* 0x000fe400078e3cff */
[----:B------:R-:W-:Y:S01]  /*1db0*/  F2FP.F16.F32.PACK_AB R58, R61, R60 ;  /* 0x0000003c3d3a723e */ /* 0x000fe200000000ff */
[----:B------:R-:W-:Y:S01]  /*1dc0*/  VIADD R2, R2, UR20 ;  /* 0x0000001402027c36 */ /* 0x000fe20008000000 */
[----:B------:R-:W-:Y:S01]  /*1dd0*/  F2FP.F16.F32.PACK_AB R59, R63, R62 ;  /* 0x0000003e3f3b723e */ /* 0x000fe200000000ff */
[----:B------:R-:W-:Y:S01]  /*1de0*/  VIADD R4, R4, UR20 ;  /* 0x0000001404047c36 */ /* 0x000fe20008000000 */
[----:B------:R-:W-:Y:S02]  /*1df0*/  F2FP.F16.F32.PACK_AB R64, R65, R64 ;  /* 0x000000404140723e */ /* 0x000fe400000000ff */
[----:B------:R-:W-:-:S02]  /*1e00*/  LOP3.LUT R3, R3, 0x60, RZ, 0x3c, !PT ;  /* 0x0000006003037812 */ /* 0x000fc400078e3cff */
[----:B------:R-:W-:Y:S02]  /*1e10*/  F2FP.F16.F32.PACK_AB R34, R37, R36 ;  /* 0x000000242522723e */ /* 0x000fe400000000ff */
[----:B------:R-:W-:Y:S01]  /*1e20*/  F2FP.F16.F32.PACK_AB R35, R39, R38 ;  /* 0x000000262723723e */ /* 0x000fe200000000ff */
[----:B------:R-:W-:Y:S01]  /*1e30*/  VIADD R3, R3, UR20 ;  /* 0x0000001403037c36 */ /* 0x000fe20008000000 */
[----:B------:R-:W-:Y:S02]  /*1e40*/  F2FP.F16.F32.PACK_AB R40, R41, R40 ;  /* 0x000000282928723e */ /* 0x000fe400000000ff */
[----:B------:R-:W-:Y:S01]  /*1e50*/  F2FP.F16.F32.PACK_AB R65, R67, R66 ;  /* 0x000000424341723e */ /* 0x000fe200000000ff */
[----:B------:R-:W1:Y:S01]  /*1e60*/  @!P2 SYNCS.CCTL.IV [UR20+0xa008] ;  /* 0x00a00800ff00a9b1 */ /* 0x000e620008000014 */
[----:B------:R-:W-:Y:S01]  /*1e70*/  F2FP.F16.F32.PACK_AB R41, R43, R42 ;  /* 0x0000002a2b29723e */ /* 0x000fe200000000ff */
[----:B-1----:R-:W-:Y:S01]  /*1e80*/  STSM.16.M88.4 [R0], R24 ;  /* 0x0000001800007844 */ /* 0x002fe20000000200 */
[----:B------:R-:W-:-:S02]  /*1e90*/  F2FP.F16.F32.PACK_AB R66, R69, R68 ;  /* 0x000000444542723e */ /* 0x000fc400000000ff */
[----:B------:R-:W-:Y:S01]  /*1ea0*/  F2FP.F16.F32.PACK_AB R67, R71, R70 ;  /* 0x000000464743723e */ /* 0x000fe200000000ff */
[----:B------:R-:W-:Y:S01]  /*1eb0*/  STSM.16.M88.4 [R0+0x2000], R56 ;  /* 0x0020003800007844 */ /* 0x000fe20000000200 */
[----:B------:R-:W-:Y:S02]  /*1ec0*/  F2FP.F16.F32.PACK_AB R72, R73, R72 ;  /* 0x000000484948723e */ /* 0x000fe400000000ff */
[----:B------:R-:W-:Y:S01]  /*1ed0*/  F2FP.F16.F32.PACK_AB R42, R45, R44 ;  /* 0x0000002c2d2a723e */ /* 0x000fe200000000ff */
[----:B------:R-:W-:Y:S01]  /*1ee0*/  STSM.16.M88.4 [R2], R32 ;  /* 0x0000002002007844 */ /* 0x000fe20000000200 */
[----:B------:R-:W-:Y:S02]  /*1ef0*/  F2FP.F16.F32.PACK_AB R43, R47, R46 ;  /* 0x0000002e2f2b723e */ /* 0x000fe400000000ff */
[----:B------:R-:W-:Y:S01]  /*1f00*/  F2FP.F16.F32.PACK_AB R48, R49, R48 ;  /* 0x000000303130723e */ /* 0x000fe200000000ff */
[----:B------:R-:W-:Y:S01]  /*1f10*/  STSM.16.M88.4 [R2+0x2000], R64 ;  /* 0x0020004002007844 */ /* 0x000fe20000000200 */
[----:B------:R-:W-:-:S02]  /*1f20*/  F2FP.F16.F32.PACK_AB R73, R75, R74 ;  /* 0x0000004a4b49723e */ /* 0x000fc400000000ff */
[----:B------:R-:W-:Y:S01]  /*1f30*/  F2FP.F16.F32.PACK_AB R49, R51, R50 ;  /* 0x000000323331723e */ /* 0x000fe200000000ff */
[----:B------:R-:W-:Y:S01]  /*1f40*/  STSM.16.M88.4 [R4], R40 ;  /* 0x0000002804007844 */ /* 0x000fe20000000200 */
[----:B------:R-:W-:Y:S02]  /*1f50*/  F2FP.F16.F32.PACK_AB R74, R77, R76 ;  /* 0x0000004c4d4a723e */ /* 0x000fe400000000ff */
[----:B------:R-:W-:Y:S02]  /*1f60*/  F2FP.F16.F32.PACK_AB R75, R79, R78 ;  /* 0x0000004e4f4b723e */ /* 0x000fe400000000ff */
[----:B------:R-:W-:Y:S02]  /*1f70*/  F2FP.F16.F32.PACK_AB R80, R81, R80 ;  /* 0x000000505150723e */ /* 0x000fe400000000ff */
[----:B------:R-:W-:Y:S01]  /*1f80*/  F2FP.F16.F32.PACK_AB R50, R53, R52 ;  /* 0x000000343532723e */ /* 0x000fe200000000ff */
[----:B------:R-:W-:Y:S01]  /*1f90*/  STSM.16.M88.4 [R4+0x2000], R72 ;  /* 0x0020004804007844 */ /* 0x000fe20000000200 */
[----:B------:R-:W-:-:S02]  /*1fa0*/  F2FP.F16.F32.PACK_AB R51, R55, R54 ;  /* 0x000000363733723e */ /* 0x000fc400000000ff */
[----:B------:R-:W-:Y:S02]  /*1fb0*/  F2FP.F16.F32.PACK_AB R81, R83, R82 ;  /* 0x000000525351723e */ /* 0x000fe400000000ff */
[----:B------:R-:W-:Y:S01]  /*1fc0*/  F2FP.F16.F32.PACK_AB R82, R85, R84 ;  /* 0x000000545552723e */ /* 0x000fe200000000ff */
[----:B------:R-:W-:Y:S01]  /*1fd0*/  STSM.16.M88.4 [R3], R48 ;  /* 0x0000003003007844 */ /* 0x000fe20000000200 */
[----:B------:R-:W-:Y:S02]  /*1fe0*/  F2FP.F16.F32.PACK_AB R83, R87, R86 ;  /* 0x000000565753723e */ /* 0x000fe400000000ff */
[----:B------:R-:W-:-:S03]  /*1ff0*/  ISETP.LT.U32.AND P0, PT, R6, 0x80, P0 ;  /* 0x000000800600780c */ /* 0x000fc60000701070 */
[----:B------:R-:W-:Y:S01]  /*2000*/  STSM.16.M88.4 [R3+0x2000], R80 ;  /* 0x0020005003007844 */ /* 0x000fe20000000200 */
[----:B------:R1:W-:Y:S06]  /*2010*/  MEMBAR.ALL.CTA ;  /* 0x0000000000007992 */ /* 0x0003ec0000008000 */
[----:B-1----:R-:W1:Y:S03]  /*2020*/  FENCE.VIEW.ASYNC.S ;  /* 0x00000000000073c6 */ /* 0x002e660000000000 */
[----:B-1----:R-:W-:Y:S01]  /*2030*/  VOTEU.ANY UP0, P0 ;  /* 0x00000000003f7886 */ /* 0x002fe20000000100 */
[----:B------:R-:W-:-:S04]  /*2040*/  VOTEU.ANY UP1, P0 ;  /* 0x00000000003f7886 */ /* 0x000fc80000020100 */
[----:B------:R-:W-:Y:S01]  /*2050*/  @UP0 UMOV UR6, UR26 ;  /* 0x0000001a00060c82 */ /* 0x000fe20008000000 */
[----:B------:R-:W-:Y:S01]  /*2060*/  @UP0 UMOV UR7, UR27 ;  /* 0x0000001b00070c82 */ /* 0x000fe20008000000 */
[----:B------:R-:W-:Y:S06]  /*2070*/  BAR.SYNC.DEFER_BLOCKING 0x0 ;  /* 0x0000000000007b1d */ /* 0x000fec0000010000 */
[----:B------:R1:W-:Y:S01]  /*2080*/  @UP1 UTMASTG.2D [UR8], [UR6] ;  /* 0x00000008060013b5 */ /* 0x0003e20008008000 */
[----:B------:R0:W-:Y:S01]  /*2090*/  UTMACMDFLUSH ;  /* 0x00000000000079b7 */ /* 0x0001e20000000000 */
[----:B------:R-:W-:-:S04]  /*20a0*/  DEPBAR.LE SB0, 0x0 ;  /* 0x000080000000791a */ /* 0x000fc80000000000 */
[----:B------:R-:W-:Y:S06]  /*20b0*/  BAR.SYNC.DEFER_BLOCKING 0x0 ;  /* 0x0000000000007b1d */ /* 0x000fec0000010000 */
[----:B-1----:R-:W-:Y:S05]  /*20c0*/  EXIT ;  /* 0x000000000000794d */ /* 0x002fea0003800000 */
.L_x_48:
[----:B------:R-:W1:Y:S02]  /*20d0*/  SYNCS.PHASECHK.TRANS64.TRYWAIT P0, [UR18+0xa000], R2 ;  /* 0x00a00002ff0075a7 */ /* 0x000e640008000152 */
[----:B-1----:R-:W-:Y:S05]  /*20e0*/  @!P0 BRA `(.L_x_48) ;  /* 0xfffffffc00f88947 */ /* 0x002fea000383ffff */
[----:B------:R-:W-:Y:S05]  /*20f0*/  BRA `(.L_x_50) ;  /* 0xfffffff800487947 */ /* 0x000fea000383ffff */
.L_x_51:
[----:B------:R-:W-:-:S00]  /*2100*/  BRA `(.L_x_51) ;  /* 0xfffffffc00fc7947 */ /* 0x000fc0000383ffff */
[----:B------:R-:W-:-:S00]  /*2110*/  NOP ;  /* 0x0000000000007918 */ /* 0x000fc00000000000 */
        /* <DEDUP_REMOVED lines=14> */
.L_x_52:


//--------------------- .nv.shared.gluon_wgmma    --------------------------
	.section	.nv.shared.gluon_wgmma,"aw",@nobits
	.sectionflags	@""
	.align	16
	.zero		1024


//--------------------- .nv.shared.reserved.0     --------------------------
	.section	.nv.shared.reserved.0,"aw",@nobits
	.weak		__nv_reservedSMEM_offset_0_alias
	.size		__nv_reservedSMEM_offset_0_alias, 0, 0
	.other		__nv_reservedSMEM_offset_0_alias,@"STO_CUDA_RESERVED_SHARED STV_DEFAULT"
__nv_reservedSMEM_offset_0_alias:
	.zero		0


//--------------------- .nv.constant0.gluon_wgmma --------------------------
	.section	.nv.constant0.gluon_wgmma,"a",@progbits
	.sectionflags	@""
	.align	4
.nv.constant0.gluon_wgmma:
	.zero		608


//--------------------- SYMBOLS --------------------------

	.type		.nv.reservedSmem.offset0,@object
	.size		.nv.reservedSmem.offset0,0x4
